// auto-generated by cutlass_sweep.gemm — config: {"arch": "sm_90", "cluster_m": 1, "cluster_n": 1, "dtype": "tf32", "stages": 3, "tile_k": 128, "tile_m": 256, "tile_n": 256}
#include "cutlass/cutlass.h"
#include "cutlass/gemm/collective/collective_builder.hpp"
#include "cutlass/gemm/device/gemm_universal_adapter.h"
#include "cutlass/gemm/kernel/gemm_universal.hpp"
#include "cutlass/epilogue/collective/collective_builder.hpp"

using ElemA = cutlass::tfloat32_t;
using ElemB = cutlass::tfloat32_t;
using ElemCD = cutlass::tfloat32_t;
using Acc  = float;
using TileShape    = cute::Shape<cute::_256, cute::_256, cute::_128>;
using ClusterShape = cute::Shape<cute::_1, cute::_1, cute::_1>;

using CollectiveEpilogue = typename cutlass::epilogue::collective::CollectiveBuilder<
    cutlass::arch::Sm90, cutlass::arch::OpClassTensorOp,
    TileShape, ClusterShape,
    cutlass::epilogue::collective::EpilogueTileAuto,
    Acc, Acc,
    ElemCD, cutlass::layout::RowMajor, 128 / cutlass::sizeof_bits<ElemCD>::value,
    ElemCD, cutlass::layout::RowMajor, 128 / cutlass::sizeof_bits<ElemCD>::value,
    cutlass::epilogue::collective::EpilogueScheduleAuto
  >::CollectiveOp;

using CollectiveMainloop = typename cutlass::gemm::collective::CollectiveBuilder<
    cutlass::arch::Sm90, cutlass::arch::OpClassTensorOp,
    ElemA, cutlass::layout::RowMajor, 128 / cutlass::sizeof_bits<ElemA>::value,
    ElemB, cutlass::layout::ColumnMajor, 128 / cutlass::sizeof_bits<ElemB>::value,
    Acc,
    TileShape, ClusterShape,
    cutlass::gemm::collective::StageCount<3>,
    cutlass::gemm::collective::KernelScheduleAuto
  >::CollectiveOp;

using GemmKernel = cutlass::gemm::kernel::GemmUniversal<
    cute::Shape<int,int,int,int>,
    CollectiveMainloop,
    CollectiveEpilogue
>;
using Gemm = cutlass::gemm::device::GemmUniversalAdapter<GemmKernel>;

// Force the device kernel symbol into the cubin without needing a host main.
auto* _anchor = &cutlass::device_kernel<GemmKernel>;


// ===== COMPILED SASS (sm_90a) =====

	.target	sm_90a

	.elftype	@"ET_EXEC"


//--------------------- .note.nv.tkinfo           --------------------------
	.section	.note.nv.tkinfo,"",@"SHT_NOTE"
	.sectionflags	@"SHF_NOTE_NV_TKINFO"
	.tkinfo
        /*0018*/ 	.word	0x00000002
        /*0030*/ 	.string	""
        /*0030*/ 	.string	"ptxas"
        /*0030*/ 	.string	"Cuda compilation tools, release 13.0, V13.0.88"
        /*0030*/ 	.string	"Build cuda_13.0.r13.0/compiler.36424714_0"
        /*0030*/ 	.string	"-arch sm_90a -m 64 "



//--------------------- .note.nv.cuinfo           --------------------------
	.section	.note.nv.cuinfo,"",@"SHT_NOTE"
	.sectionflags	@"SHF_NOTE_NV_CUINFO"
        /*0018*/ 	.short	0x0002
        /*001a*/ 	.short	0x005a
        /*001c*/ 	.short	0x0082
	.zero		2


//--------------------- .nv.info                  --------------------------
	.section	.nv.info,"",@"SHT_CUDA_INFO"
	.align	4


	//----- nvinfo : EIATTR_REGCOUNT
	.align		4
        /*0000*/ 	.byte	0x04, 0x2f
        /*0002*/ 	.short	(.L_15 - .L_14)
	.align		4
.L_14:
        /*0004*/ 	.word	index@(_ZN7cutlass13device_kernelINS_4gemm6kernel13GemmUniversalIN4cute5tupleIJiiiiEEENS1_10collective13CollectiveMmaINS1_34MainloopSm90TmaGmmaWarpSpecializedILi3ENS5_IJNS4_1CILi1EEESB_SB_EEENS1_35KernelTmaWarpSpecializedCooperativeEEENS5_IJNSA_ILi256EEESF_NSA_ILi128EEEEEENS_10tfloat32_tENS5_IJlSB_lEEESI_SJ_NS4_8TiledMMAINS4_8MMA_AtomIJNS4_4SM904GMMA30MMA_64x256x8_F32TF32TF32_SS_TNILNSN_7ScaleInE1ELSP_1EEEEEENS4_6LayoutINS5_IJNSA_ILi2EEESB_SB_EEENS5_IJSB_NSA_ILi0EEESV_EEEEENS5_IJNS4_10UnderscoreESY_SY_EEEEENS4_13SM90_TMA_LOADENS4_14ComposedLayoutINS4_7SwizzleILi3ELi4ELi3EEENS4_18smem_ptr_flag_bitsILi32EEENSS_INS5_IJNSA_ILi8EEENSA_ILi32EEEEEENS5_IJS18_SB_EEEEEEEvNS4_8identityES11_S1C_vS1D_EENS_8epilogue10collective6detail29Sm90TmaWarpSpecializedAdapterINS1G_15DefaultEpilogueISI_SJ_SJ_NS1F_6thread17LinearCombinationISI_Li1EffLNS1K_9ScaleType4KindE0ELNS_15FloatRoundStyleE2ESI_EENS1_15EpilogueDefaultEEEEEvvEEEEvNT_6ParamsE)
        /*0008*/ 	.word	0x000000a8


	//----- nvinfo : EIATTR_FRAME_SIZE
	.align		4
.L_15:
        /*000c*/ 	.byte	0x04, 0x11
        /*000e*/ 	.short	(.L_17 - .L_16)
	.align		4
.L_16:
        /*0010*/ 	.word	index@(_ZN7cutlass13device_kernelINS_4gemm6kernel13GemmUniversalIN4cute5tupleIJiiiiEEENS1_10collective13CollectiveMmaINS1_34MainloopSm90TmaGmmaWarpSpecializedILi3ENS5_IJNS4_1CILi1EEESB_SB_EEENS1_35KernelTmaWarpSpecializedCooperativeEEENS5_IJNSA_ILi256EEESF_NSA_ILi128EEEEEENS_10tfloat32_tENS5_IJlSB_lEEESI_SJ_NS4_8TiledMMAINS4_8MMA_AtomIJNS4_4SM904GMMA30MMA_64x256x8_F32TF32TF32_SS_TNILNSN_7ScaleInE1ELSP_1EEEEEENS4_6LayoutINS5_IJNSA_ILi2EEESB_SB_EEENS5_IJSB_NSA_ILi0EEESV_EEEEENS5_IJNS4_10UnderscoreESY_SY_EEEEENS4_13SM90_TMA_LOADENS4_14ComposedLayoutINS4_7SwizzleILi3ELi4ELi3EEENS4_18smem_ptr_flag_bitsILi32EEENSS_INS5_IJNSA_ILi8EEENSA_ILi32EEEEEENS5_IJS18_SB_EEEEEEEvNS4_8identityES11_S1C_vS1D_EENS_8epilogue10collective6detail29Sm90TmaWarpSpecializedAdapterINS1G_15DefaultEpilogueISI_SJ_SJ_NS1F_6thread17LinearCombinationISI_Li1EffLNS1K_9ScaleType4KindE0ELNS_15FloatRoundStyleE2ESI_EENS1_15EpilogueDefaultEEEEEvvEEEEvNT_6ParamsE)
        /*0014*/ 	.word	0x000017d8


	//----- nvinfo : EIATTR_MIN_STACK_SIZE
	.align		4
.L_17:
        /*0018*/ 	.byte	0x04, 0x12
        /*001a*/ 	.short	(.L_19 - .L_18)
	.align		4
.L_18:
        /*001c*/ 	.word	index@(_ZN7cutlass13device_kernelINS_4gemm6kernel13GemmUniversalIN4cute5tupleIJiiiiEEENS1_10collective13CollectiveMmaINS1_34MainloopSm90TmaGmmaWarpSpecializedILi3ENS5_IJNS4_1CILi1EEESB_SB_EEENS1_35KernelTmaWarpSpecializedCooperativeEEENS5_IJNSA_ILi256EEESF_NSA_ILi128EEEEEENS_10tfloat32_tENS5_IJlSB_lEEESI_SJ_NS4_8TiledMMAINS4_8MMA_AtomIJNS4_4SM904GMMA30MMA_64x256x8_F32TF32TF32_SS_TNILNSN_7ScaleInE1ELSP_1EEEEEENS4_6LayoutINS5_IJNSA_ILi2EEESB_SB_EEENS5_IJSB_NSA_ILi0EEESV_EEEEENS5_IJNS4_10UnderscoreESY_SY_EEEEENS4_13SM90_TMA_LOADENS4_14ComposedLayoutINS4_7SwizzleILi3ELi4ELi3EEENS4_18smem_ptr_flag_bitsILi32EEENSS_INS5_IJNSA_ILi8EEENSA_ILi32EEEEEENS5_IJS18_SB_EEEEEEEvNS4_8identityES11_S1C_vS1D_EENS_8epilogue10collective6detail29Sm90TmaWarpSpecializedAdapterINS1G_15DefaultEpilogueISI_SJ_SJ_NS1F_6thread17LinearCombinationISI_Li1EffLNS1K_9ScaleType4KindE0ELNS_15FloatRoundStyleE2ESI_EENS1_15EpilogueDefaultEEEEEvvEEEEvNT_6ParamsE)
        /*0020*/ 	.word	0x000017d8
.L_19:


//--------------------- .nv.compat                --------------------------
	.section	.nv.compat,"",@"SHT_CUDA_COMPAT_INFO"
	.align	4
        /*0000*/ 	.byte	0x02, 0x09, 0x01, 0x00, 0x02, 0x02, 0x04, 0x00, 0x02, 0x05, 0x05, 0x00, 0x03, 0x07, 0x01, 0x01
        /*0010*/ 	.byte	0x02, 0x03, 0x01, 0x00, 0x02, 0x06, 0x01, 0x00, 0x04, 0x0b, 0x08, 0x00, 0x00, 0x00, 0x00, 0x00
        /*0020*/ 	.byte	0x00, 0x00, 0x00, 0x00


//--------------------- .nv.info._ZN7cutlass13device_kernelINS_4gemm6kernel13GemmUniversalIN4cute5tupleIJiiiiEEENS1_10collective13CollectiveMmaINS1_34MainloopSm90TmaGmmaWarpSpecializedILi3ENS5_IJNS4_1CILi1EEESB_SB_EEENS1_35KernelTmaWarpSpecializedCooperativeEEENS5_IJNSA_ILi256EEESF_NSA_ILi128EEEEEENS_10tfloat32_tENS5_IJlSB_lEEESI_SJ_NS4_8TiledMMAINS4_8MMA_AtomIJNS4_4SM904GMMA30MMA_64x256x8_F32TF32TF32_SS_TNILNSN_7ScaleInE1ELSP_1EEEEEENS4_6LayoutINS5_IJNSA_ILi2EEESB_SB_EEENS5_IJSB_NSA_ILi0EEESV_EEEEENS5_IJNS4_10UnderscoreESY_SY_EEEEENS4_13SM90_TMA_LOADENS4_14ComposedLayoutINS4_7SwizzleILi3ELi4ELi3EEENS4_18smem_ptr_flag_bitsILi32EEENSS_INS5_IJNSA_ILi8EEENSA_ILi32EEEEEENS5_IJS18_SB_EEEEEEEvNS4_8identityES11_S1C_vS1D_EENS_8epilogue10collective6detail29Sm90TmaWarpSpecializedAdapterINS1G_15DefaultEpilogueISI_SJ_SJ_NS1F_6thread17LinearCombinationISI_Li1EffLNS1K_9ScaleType4KindE0ELNS_15FloatRoundStyleE2ESI_EENS1_15EpilogueDefaultEEEEEvvEEEEvNT_6ParamsE --------------------------
	.section	.nv.info._ZN7cutlass13device_kernelINS_4gemm6kernel13GemmUniversalIN4cute5tupleIJiiiiEEENS1_10collective13CollectiveMmaINS1_34MainloopSm90TmaGmmaWarpSpecializedILi3ENS5_IJNS4_1CILi1EEESB_SB_EEENS1_35KernelTmaWarpSpecializedCooperativeEEENS5_IJNSA_ILi256EEESF_NSA_ILi128EEEEEENS_10tfloat32_tENS5_IJlSB_lEEESI_SJ_NS4_8TiledMMAINS4_8MMA_AtomIJNS4_4SM904GMMA30MMA_64x256x8_F32TF32TF32_SS_TNILNSN_7ScaleInE1ELSP_1EEEEEENS4_6LayoutINS5_IJNSA_ILi2EEESB_SB_EEENS5_IJSB_NSA_ILi0EEESV_EEEEENS5_IJNS4_10UnderscoreESY_SY_EEEEENS4_13SM90_TMA_LOADENS4_14ComposedLayoutINS4_7SwizzleILi3ELi4ELi3EEENS4_18smem_ptr_flag_bitsILi32EEENSS_INS5_IJNSA_ILi8EEENSA_ILi32EEEEEENS5_IJS18_SB_EEEEEEEvNS4_8identityES11_S1C_vS1D_EENS_8epilogue10collective6detail29Sm90TmaWarpSpecializedAdapterINS1G_15DefaultEpilogueISI_SJ_SJ_NS1F_6thread17LinearCombinationISI_Li1EffLNS1K_9ScaleType4KindE0ELNS_15FloatRoundStyleE2ESI_EENS1_15EpilogueDefaultEEEEEvvEEEEvNT_6ParamsE,"",@"SHT_CUDA_INFO"
	.sectionflags	@""
	.align	4


	//----- nvinfo : EIATTR_CUDA_API_VERSION
	.align		4
        /*0000*/ 	.byte	0x04, 0x37
        /*0002*/ 	.short	(.L_21 - .L_20)
.L_20:
        /*0004*/ 	.word	0x00000082


	//----- nvinfo : EIATTR_KPARAM_INFO
	.align		4
.L_21:
        /*0008*/ 	.byte	0x04, 0x17
        /*000a*/ 	.short	(.L_23 - .L_22)
.L_22:
        /*000c*/ 	.word	0x00000000
        /*0010*/ 	.short	0x0000
        /*0012*/ 	.short	0x0070
        /*0014*/ 	.byte	0x00, 0xf0, 0x01, 0x10


	//----- nvinfo : EIATTR_SPARSE_MMA_MASK
	.align		4
.L_23:
        /*0018*/ 	.byte	0x03, 0x50
        /*001a*/ 	.short	0x0000


	//----- nvinfo : EIATTR_MAXREG_COUNT
	.align		4
        /*001c*/ 	.byte	0x03, 0x1b
        /*001e*/ 	.short	0x00a8


	//----- nvinfo : EIATTR_NUM_BARRIERS
	.align		4
        /*0020*/ 	.byte	0x02, 0x4c
        /*0022*/ 	.byte	0x01
	.zero		1


	//----- nvinfo : EIATTR_EXTERNS
	.align		4
        /*0024*/ 	.byte	0x04, 0x0f
        /*0026*/ 	.short	(.L_25 - .L_24)


	//   ....[0]....
	.align		4
.L_24:
        /*0028*/ 	.word	index@(__assertfail)


	//----- nvinfo : EIATTR_ANNOTATIONS
	.align		4
.L_25:
        /*002c*/ 	.byte	0x04, 0x55
        /*002e*/ 	.short	(.L_27 - .L_26)


	//   ....[0]....
.L_26:
        /*0030*/ 	.word	0x00000001
        /*0034*/ 	.byte	0x80, 0x06, 0x00, 0x00, 0x01, 0x00, 0x00, 0x00, 0x80, 0x14, 0x00, 0x00, 0x01, 0x00, 0x00, 0x00
        /* <DEDUP_REMOVED lines=2721> */
        /*aa54*/ 	.byte	0x90, 0x24, 0x03, 0x00, 0x01, 0x00, 0x00, 0x00, 0x20, 0x26, 0x03, 0x00


	//----- nvinfo : EIATTR_MERCURY_ISA_VERSION
	.align		4
.L_27:
        /*aa60*/ 	.byte	0x03, 0x5f
        /*aa62*/ 	.short	0x0101


	//----- nvinfo : EIATTR_INT_WARP_WIDE_INSTR_OFFSETS
	.align		4
        /*aa64*/ 	.byte	0x04, 0x31
        /*aa66*/ 	.short	(.L_29 - .L_28)


	//   ....[0]....
.L_28:
        /*aa68*/ 	.word	0x000004e0


	//   ....[1]....
        /*aa6c*/ 	.word	0x000004f0


	//   ....[2]....
        /*aa70*/ 	.word	0x00000580


	//----- nvinfo : EIATTR_COOP_GROUP_MASK_REGIDS
	.align		4
.L_29:
        /*aa74*/ 	.byte	0x04, 0x29
        /*aa76*/ 	.short	(.L_31 - .L_30)


	//   ....[0]....
.L_30:
        /*aa78*/ 	.word	0xffffffff


	//   ....[1]....
        /*aa7c*/ 	.word	0xffffffff


	//   ....[2]....
        /*aa80*/ 	.word	0xffffffff


	//   ....[3]....
        /*aa84*/ 	.word	0xffffffff


	//   ....[4]....
        /*aa88*/ 	.word	0xffffffff


	//----- nvinfo : EIATTR_COOP_GROUP_INSTR_OFFSETS
	.align		4
.L_31:
        /*aa8c*/ 	.byte	0x04, 0x28
        /*aa8e*/ 	.short	(.L_33 - .L_32)


	//   ....[0]....
.L_32:
        /*aa90*/ 	.word	0x00000070


	//   ....[1]....
        /*aa94*/ 	.word	0x00000080


	//   ....[2]....
        /*aa98*/ 	.word	0x000001a0


	//   ....[3]....
        /*aa9c*/ 	.word	0x00000390


	//   ....[4]....
        /*aaa0*/ 	.word	0x00001140


	//----- nvinfo : EIATTR_REG_RECONFIG
	.align		4
.L_33:
        /*aaa4*/ 	.byte	0x01, 0x54
	.zero		2


	//----- nvinfo : EIATTR_SYSCALL_OFFSETS
	.align		4
        /*aaa8*/ 	.byte	0x04, 0x46
        /*aaaa*/ 	.short	(.L_35 - .L_34)


	//   ....[0]....
.L_34:
        /*aaac*/ 	.word	0x000012f0


	//----- nvinfo : EIATTR_MBARRIER_INSTR_OFFSETS
	.align		4
.L_35:
        /*aab0*/ 	.byte	0x04, 0x39
        /*aab2*/ 	.short	(.L_37 - .L_36)


	//   ....[0]....
.L_36:
        /*aab4*/ 	.word	0x00000320
        /*aab8*/ 	.word	0x000000ff
        /*aabc*/ 	.word	0x00000000
        /*aac0*/ 	.short	0x0100
        /*aac2*/ 	.byte	0x08
	.zero		1


	//   ....[1]....
        /*aac4*/ 	.word	0x00000330
        /*aac8*/ 	.word	0x000000ff
        /*aacc*/ 	.word	0x00000018
        /*aad0*/ 	.short	0x0100
        /*aad2*/ 	.byte	0x08
	.zero		1


	//   ....[2]....
        /*aad4*/ 	.word	0x00000340
        /*aad8*/ 	.word	0x000000ff
        /*aadc*/ 	.word	0x00000008
        /*aae0*/ 	.short	0x0100
        /*aae2*/ 	.byte	0x08
	.zero		1


	//   ....[3]....
        /*aae4*/ 	.word	0x00000350
        /*aae8*/ 	.word	0x000000ff
        /*aaec*/ 	.word	0x00000020
        /*aaf0*/ 	.short	0x0100
        /*aaf2*/ 	.byte	0x08
	.zero		1


	//   ....[4]....
        /*aaf4*/ 	.word	0x00000360
        /*aaf8*/ 	.word	0x000000ff
        /*aafc*/ 	.word	0x00000010
        /*ab00*/ 	.short	0x0100
        /*ab02*/ 	.byte	0x08
	.zero		1


	//   ....[5]....
        /*ab04*/ 	.word	0x00000370
        /*ab08*/ 	.word	0x000000ff
        /*ab0c*/ 	.word	0x00000028
        /*ab10*/ 	.short	0x0100
        /*ab12*/ 	.byte	0x08
	.zero		1


	//   ....[6]....
        /*ab14*/ 	.word	0x000005f0
        /*ab18*/ 	.word	0x000000ff
        /*ab1c*/ 	.word	0x00000040
        /*ab20*/ 	.short	0x0100
        /*ab22*/ 	.byte	0x10
	.zero		1


	//   ....[7]....
        /*ab24*/ 	.word	0x00000690
        /*ab28*/ 	.word	0x000000ff
        /*ab2c*/ 	.word	0x00000048
        /*ab30*/ 	.short	0x0100
        /*ab32*/ 	.byte	0x10
	.zero		1


	//   ....[8]....
        /*ab34*/ 	.word	0x00001390
        /*ab38*/ 	.word	0x00000003
        /*ab3c*/ 	.word	0x00000000
        /*ab40*/ 	.short	0x010a
        /*ab42*/ 	.byte	0x3f
	.zero		1


	//   ....[9]....
        /*ab44*/ 	.word	0x000013d0
        /*ab48*/ 	.word	0x00000003
        /*ab4c*/ 	.word	0x00000000
        /*ab50*/ 	.short	0x010a
        /*ab52*/ 	.byte	0x3f
	.zero		1


	//   ....[10]....
        /*ab54*/ 	.word	0x00010980
        /*ab58*/ 	.word	0x000000ff
        /*ab5c*/ 	.word	0x00000000
        /*ab60*/ 	.short	0x010a
        /*ab62*/ 	.byte	0x0a
	.zero		1


	//   ....[11]....
        /*ab64*/ 	.word	0x000109c0
        /*ab68*/ 	.word	0x000000ff
        /*ab6c*/ 	.word	0x00000000
        /*ab70*/ 	.short	0x010a
        /*ab72*/ 	.byte	0x0a
	.zero		1


	//   ....[12]....
        /*ab74*/ 	.word	0x00020a30
        /*ab78*/ 	.word	0x000000ff
        /*ab7c*/ 	.word	0x00000000
        /*ab80*/ 	.short	0x0101
        /*ab82*/ 	.byte	0x08
	.zero		1


	//   ....[13]....
        /*ab84*/ 	.word	0x00020c40
        /*ab88*/ 	.word	0x000000ff
        /*ab8c*/ 	.word	0x00000000
        /*ab90*/ 	.short	0x0101
        /*ab92*/ 	.byte	0x06
	.zero		1


	//   ....[14]....
        /*ab94*/ 	.word	0x00031ff0
        /*ab98*/ 	.word	0x0000000e
        /*ab9c*/ 	.word	0x00000018
        /*aba0*/ 	.short	0x010a
        /*aba2*/ 	.byte	0x3f
	.zero		1


	//   ....[15]....
        /*aba4*/ 	.word	0x00032540
        /*aba8*/ 	.word	0x00000002
        /*abac*/ 	.word	0x00000048
        /*abb0*/ 	.short	0x0101
        /*abb2*/ 	.byte	0x3f
	.zero		1


	//   ....[16]....
        /*abb4*/ 	.word	0x00032d30
        /*abb8*/ 	.word	0x00000004
        /*abbc*/ 	.word	0x00000000
        /*abc0*/ 	.short	0x010a
        /*abc2*/ 	.byte	0x3f
	.zero		1


	//   ....[17]....
        /*abc4*/ 	.word	0x00032dc0
        /*abc8*/ 	.word	0x00000003
        /*abcc*/ 	.word	0x00000000
        /*abd0*/ 	.short	0x010a
        /*abd2*/ 	.byte	0x3f
	.zero		1


	//   ....[18]....
        /*abd4*/ 	.word	0x00032e50
        /*abd8*/ 	.word	0x00000003
        /*abdc*/ 	.word	0x00000000
        /*abe0*/ 	.short	0x010a
        /*abe2*/ 	.byte	0x3f
	.zero		1


	//   ....[19]....
        /*abe4*/ 	.word	0x00032eb0
        /*abe8*/ 	.word	0x00000003
        /*abec*/ 	.word	0x00000000
        /*abf0*/ 	.short	0x010a
        /*abf2*/ 	.byte	0x3f
	.zero		1


	//   ....[20]....
        /*abf4*/ 	.word	0x00032f10
        /*abf8*/ 	.word	0x00000004
        /*abfc*/ 	.word	0x00000000
        /*ac00*/ 	.short	0x010a
        /*ac02*/ 	.byte	0x3f
	.zero		1


	//   ....[21]....
        /*ac04*/ 	.word	0x00032fe0
        /*ac08*/ 	.word	0x0000000e
        /*ac0c*/ 	.word	0x00000018
        /*ac10*/ 	.short	0x010a
        /*ac12*/ 	.byte	0x3f
	.zero		1


	//   ....[22]....
        /*ac14*/ 	.word	0x000330b0
        /*ac18*/ 	.word	0x00000004
        /*ac1c*/ 	.word	0x00000000
        /*ac20*/ 	.short	0x010a
        /*ac22*/ 	.byte	0x3f
	.zero		1


	//   ....[23]....
        /*ac24*/ 	.word	0x00033100
        /*ac28*/ 	.word	0x00000003
        /*ac2c*/ 	.word	0x00000000
        /*ac30*/ 	.short	0x010a
        /*ac32*/ 	.byte	0x3f
	.zero		1


	//----- nvinfo : EIATTR_NUM_MBARRIERS
	.align		4
.L_37:
        /*ac34*/ 	.byte	0x03, 0x38
        /*ac36*/ 	.short	0x0008


	//----- nvinfo : EIATTR_EXIT_INSTR_OFFSETS
	.align		4
        /*ac38*/ 	.byte	0x04, 0x1c
        /*ac3a*/ 	.short	(.L_39 - .L_38)


	//   ....[0]....
.L_38:
        /*ac3c*/ 	.word	0x000006f0


	//   ....[1]....
        /*ac40*/ 	.word	0x00001060


	//   ....[2]....
        /*ac44*/ 	.word	0x00031580


	//   ....[3]....
        /*ac48*/ 	.word	0x00031c80


	//   ....[4]....
        /*ac4c*/ 	.word	0x00032ea0


	//----- nvinfo : EIATTR_MAX_THREADS
	.align		4
.L_39:
        /*ac50*/ 	.byte	0x04, 0x05
        /*ac52*/ 	.short	(.L_41 - .L_40)
.L_40:
        /*ac54*/ 	.word	0x00000180
        /*ac58*/ 	.word	0x00000001
        /*ac5c*/ 	.word	0x00000001


	//----- nvinfo : EIATTR_CRS_STACK_SIZE
	.align		4
.L_41:
        /*ac60*/ 	.byte	0x04, 0x1e
        /*ac62*/ 	.short	(.L_43 - .L_42)
.L_42:
        /*ac64*/ 	.word	0x00000000


	//----- nvinfo : EIATTR_CBANK_PARAM_SIZE
	.align		4
.L_43:
        /*ac68*/ 	.byte	0x03, 0x19
        /*ac6a*/ 	.short	0x0470


	//----- nvinfo : EIATTR_PARAM_CBANK
	.align		4
        /*ac6c*/ 	.byte	0x04, 0x0a
        /*ac6e*/ 	.short	(.L_45 - .L_44)
	.align		4
.L_44:
        /*ac70*/ 	.word	index@(.nv.constant0._ZN7cutlass13device_kernelINS_4gemm6kernel13GemmUniversalIN4cute5tupleIJiiiiEEENS1_10collective13CollectiveMmaINS1_34MainloopSm90TmaGmmaWarpSpecializedILi3ENS5_IJNS4_1CILi1EEESB_SB_EEENS1_35KernelTmaWarpSpecializedCooperativeEEENS5_IJNSA_ILi256EEESF_NSA_ILi128EEEEEENS_10tfloat32_tENS5_IJlSB_lEEESI_SJ_NS4_8TiledMMAINS4_8MMA_AtomIJNS4_4SM904GMMA30MMA_64x256x8_F32TF32TF32_SS_TNILNSN_7ScaleInE1ELSP_1EEEEEENS4_6LayoutINS5_IJNSA_ILi2EEESB_SB_EEENS5_IJSB_NSA_ILi0EEESV_EEEEENS5_IJNS4_10UnderscoreESY_SY_EEEEENS4_13SM90_TMA_LOADENS4_14ComposedLayoutINS4_7SwizzleILi3ELi4ELi3EEENS4_18smem_ptr_flag_bitsILi32EEENSS_INS5_IJNSA_ILi8EEENSA_ILi32EEEEEENS5_IJS18_SB_EEEEEEEvNS4_8identityES11_S1C_vS1D_EENS_8epilogue10collective6detail29Sm90TmaWarpSpecializedAdapterINS1G_15DefaultEpilogueISI_SJ_SJ_NS1F_6thread17LinearCombinationISI_Li1EffLNS1K_9ScaleType4KindE0ELNS_15FloatRoundStyleE2ESI_EENS1_15EpilogueDefaultEEEEEvvEEEEvNT_6ParamsE)
        /*ac74*/ 	.short	0x0210
        /*ac76*/ 	.short	0x0470


	//----- nvinfo : EIATTR_SW_WAR
	.align		4
.L_45:
        /*ac78*/ 	.byte	0x04, 0x36
        /*ac7a*/ 	.short	(.L_47 - .L_46)
.L_46:
        /*ac7c*/ 	.word	0x00000008
.L_47:


//--------------------- .nv.callgraph             --------------------------
	.section	.nv.callgraph,"",@"SHT_CUDA_CALLGRAPH"
	.align	4
	.sectionentsize	8
	.align		4
        /*0000*/ 	.word	0x00000000
	.align		4
        /*0004*/ 	.word	0xffffffff
	.align		4
        /*0008*/ 	.word	index@(_ZN7cutlass13device_kernelINS_4gemm6kernel13GemmUniversalIN4cute5tupleIJiiiiEEENS1_10collective13CollectiveMmaINS1_34MainloopSm90TmaGmmaWarpSpecializedILi3ENS5_IJNS4_1CILi1EEESB_SB_EEENS1_35KernelTmaWarpSpecializedCooperativeEEENS5_IJNSA_ILi256EEESF_NSA_ILi128EEEEEENS_10tfloat32_tENS5_IJlSB_lEEESI_SJ_NS4_8TiledMMAINS4_8MMA_AtomIJNS4_4SM904GMMA30MMA_64x256x8_F32TF32TF32_SS_TNILNSN_7ScaleInE1ELSP_1EEEEEENS4_6LayoutINS5_IJNSA_ILi2EEESB_SB_EEENS5_IJSB_NSA_ILi0EEESV_EEEEENS5_IJNS4_10UnderscoreESY_SY_EEEEENS4_13SM90_TMA_LOADENS4_14ComposedLayoutINS4_7SwizzleILi3ELi4ELi3EEENS4_18smem_ptr_flag_bitsILi32EEENSS_INS5_IJNSA_ILi8EEENSA_ILi32EEEEEENS5_IJS18_SB_EEEEEEEvNS4_8identityES11_S1C_vS1D_EENS_8epilogue10collective6detail29Sm90TmaWarpSpecializedAdapterINS1G_15DefaultEpilogueISI_SJ_SJ_NS1F_6thread17LinearCombinationISI_Li1EffLNS1K_9ScaleType4KindE0ELNS_15FloatRoundStyleE2ESI_EENS1_15EpilogueDefaultEEEEEvvEEEEvNT_6ParamsE)
	.align		4
        /*000c*/ 	.word	index@(__assertfail)
	.align		4
        /*0010*/ 	.word	0x00000000
	.align		4
        /*0014*/ 	.word	0xfffffffe
	.align		4
        /*0018*/ 	.word	0x00000000
	.align		4
        /*001c*/ 	.word	0xfffffffd
	.align		4
        /*0020*/ 	.word	0x00000000
	.align		4
        /*0024*/ 	.word	0xfffffffc


//--------------------- .nv.constant4             --------------------------
	.section	.nv.constant4,"a",@progbits
	.align	8
	.align		8
.nv.constant4:
        /*0000*/ 	.dword	__assertfail
	.align		8
        /*0008*/ 	.dword	__unnamed_1
	.align		8
        /*0010*/ 	.dword	_ZN39_INTERNAL_0ee16704_4_k_cu_16337630_61814cuda3std3__45__cpo5beginE
	.align		8
        /*0018*/ 	.dword	_ZN39_INTERNAL_0ee16704_4_k_cu_16337630_61814cuda3std3__45__cpo3endE
	.align		8
        /*0020*/ 	.dword	_ZN39_INTERNAL_0ee16704_4_k_cu_16337630_61814cuda3std3__45__cpo6cbeginE
	.align		8
        /*0028*/ 	.dword	_ZN39_INTERNAL_0ee16704_4_k_cu_16337630_61814cuda3std3__45__cpo4cendE
	.align		8
        /*0030*/ 	.dword	_ZN39_INTERNAL_0ee16704_4_k_cu_16337630_61814cuda3std3__441_GLOBAL__N__0ee16704_4_k_cu_16337630_61816ignoreE
	.align		8
        /*0038*/ 	.dword	_ZN39_INTERNAL_0ee16704_4_k_cu_16337630_61814cuda3std3__419piecewise_constructE
	.align		8
        /*0040*/ 	.dword	_ZN39_INTERNAL_0ee16704_4_k_cu_16337630_61814cuda3std3__48in_placeE
	.align		8
        /*0048*/ 	.dword	_ZN39_INTERNAL_0ee16704_4_k_cu_16337630_61814cuda3std6ranges3__45__cpo4swapE
	.align		8
        /*0050*/ 	.dword	_ZN39_INTERNAL_0ee16704_4_k_cu_16337630_61814cuda3std6ranges3__45__cpo9iter_moveE
	.align		8
        /*0058*/ 	.dword	_ZN39_INTERNAL_0ee16704_4_k_cu_16337630_61814cute7productE
	.align		8
        /*0060*/ 	.dword	_ZN39_INTERNAL_0ee16704_4_k_cu_16337630_61814cute1_E
	.align		8
        /*0068*/ 	.dword	$str$22
	.align		8
        /*0070*/ 	.dword	$str$23


//--------------------- .text._ZN7cutlass13device_kernelINS_4gemm6kernel13GemmUniversalIN4cute5tupleIJiiiiEEENS1_10collective13CollectiveMmaINS1_34MainloopSm90TmaGmmaWarpSpecializedILi3ENS5_IJNS4_1CILi1EEESB_SB_EEENS1_35KernelTmaWarpSpecializedCooperativeEEENS5_IJNSA_ILi256EEESF_NSA_ILi128EEEEEENS_10tfloat32_tENS5_IJlSB_lEEESI_SJ_NS4_8TiledMMAINS4_8MMA_AtomIJNS4_4SM904GMMA30MMA_64x256x8_F32TF32TF32_SS_TNILNSN_7ScaleInE1ELSP_1EEEEEENS4_6LayoutINS5_IJNSA_ILi2EEESB_SB_EEENS5_IJSB_NSA_ILi0EEESV_EEEEENS5_IJNS4_10UnderscoreESY_SY_EEEEENS4_13SM90_TMA_LOADENS4_14ComposedLayoutINS4_7SwizzleILi3ELi4ELi3EEENS4_18smem_ptr_flag_bitsILi32EEENSS_INS5_IJNSA_ILi8EEENSA_ILi32EEEEEENS5_IJS18_SB_EEEEEEEvNS4_8identityES11_S1C_vS1D_EENS_8epilogue10collective6detail29Sm90TmaWarpSpecializedAdapterINS1G_15DefaultEpilogueISI_SJ_SJ_NS1F_6thread17LinearCombinationISI_Li1EffLNS1K_9ScaleType4KindE0ELNS_15FloatRoundStyleE2ESI_EENS1_15EpilogueDefaultEEEEEvvEEEEvNT_6ParamsE --------------------------
	.section	.text._ZN7cutlass13device_kernelINS_4gemm6kernel13GemmUniversalIN4cute5tupleIJiiiiEEENS1_10collective13CollectiveMmaINS1_34MainloopSm90TmaGmmaWarpSpecializedILi3ENS5_IJNS4_1CILi1EEESB_SB_EEENS1_35KernelTmaWarpSpecializedCooperativeEEENS5_IJNSA_ILi256EEESF_NSA_ILi128EEEEEENS_10tfloat32_tENS5_IJlSB_lEEESI_SJ_NS4_8TiledMMAINS4_8MMA_AtomIJNS4_4SM904GMMA30MMA_64x256x8_F32TF32TF32_SS_TNILNSN_7ScaleInE1ELSP_1EEEEEENS4_6LayoutINS5_IJNSA_ILi2EEESB_SB_EEENS5_IJSB_NSA_ILi0EEESV_EEEEENS5_IJNS4_10UnderscoreESY_SY_EEEEENS4_13SM90_TMA_LOADENS4_14ComposedLayoutINS4_7SwizzleILi3ELi4ELi3EEENS4_18smem_ptr_flag_bitsILi32EEENSS_INS5_IJNSA_ILi8EEENSA_ILi32EEEEEENS5_IJS18_SB_EEEEEEEvNS4_8identityES11_S1C_vS1D_EENS_8epilogue10collective6detail29Sm90TmaWarpSpecializedAdapterINS1G_15DefaultEpilogueISI_SJ_SJ_NS1F_6thread17LinearCombinationISI_Li1EffLNS1K_9ScaleType4KindE0ELNS_15FloatRoundStyleE2ESI_EENS1_15EpilogueDefaultEEEEEvvEEEEvNT_6ParamsE,"ax",@progbits
	.align	128
.text._ZN7cutlass13device_kernelINS_4gemm6kernel13GemmUniversalIN4cute5tupleIJiiiiEEENS1_10collective13CollectiveMmaINS1_34MainloopSm90TmaGmmaWarpSpecializedILi3ENS5_IJNS4_1CILi1EEESB_SB_EEENS1_35KernelTmaWarpSpecializedCooperativeEEENS5_IJNSA_ILi256EEESF_NSA_ILi128EEEEEENS_10tfloat32_tENS5_IJlSB_lEEESI_SJ_NS4_8TiledMMAINS4_8MMA_AtomIJNS4_4SM904GMMA30MMA_64x256x8_F32TF32TF32_SS_TNILNSN_7ScaleInE1ELSP_1EEEEEENS4_6LayoutINS5_IJNSA_ILi2EEESB_SB_EEENS5_IJSB_NSA_ILi0EEESV_EEEEENS5_IJNS4_10UnderscoreESY_SY_EEEEENS4_13SM90_TMA_LOADENS4_14ComposedLayoutINS4_7SwizzleILi3ELi4ELi3EEENS4_18smem_ptr_flag_bitsILi32EEENSS_INS5_IJNSA_ILi8EEENSA_ILi32EEEEEENS5_IJS18_SB_EEEEEEEvNS4_8identityES11_S1C_vS1D_EENS_8epilogue10collective6detail29Sm90TmaWarpSpecializedAdapterINS1G_15DefaultEpilogueISI_SJ_SJ_NS1F_6thread17LinearCombinationISI_Li1EffLNS1K_9ScaleType4KindE0ELNS_15FloatRoundStyleE2ESI_EENS1_15EpilogueDefaultEEEEEvvEEEEvNT_6ParamsE:
        .type           _ZN7cutlass13device_kernelINS_4gemm6kernel13GemmUniversalIN4cute5tupleIJiiiiEEENS1_10collective13CollectiveMmaINS1_34MainloopSm90TmaGmmaWarpSpecializedILi3ENS5_IJNS4_1CILi1EEESB_SB_EEENS1_35KernelTmaWarpSpecializedCooperativeEEENS5_IJNSA_ILi256EEESF_NSA_ILi128EEEEEENS_10tfloat32_tENS5_IJlSB_lEEESI_SJ_NS4_8TiledMMAINS4_8MMA_AtomIJNS4_4SM904GMMA30MMA_64x256x8_F32TF32TF32_SS_TNILNSN_7ScaleInE1ELSP_1EEEEEENS4_6LayoutINS5_IJNSA_ILi2EEESB_SB_EEENS5_IJSB_NSA_ILi0EEESV_EEEEENS5_IJNS4_10UnderscoreESY_SY_EEEEENS4_13SM90_TMA_LOADENS4_14ComposedLayoutINS4_7SwizzleILi3ELi4ELi3EEENS4_18smem_ptr_flag_bitsILi32EEENSS_INS5_IJNSA_ILi8EEENSA_ILi32EEEEEENS5_IJS18_SB_EEEEEEEvNS4_8identityES11_S1C_vS1D_EENS_8epilogue10collective6detail29Sm90TmaWarpSpecializedAdapterINS1G_15DefaultEpilogueISI_SJ_SJ_NS1F_6thread17LinearCombinationISI_Li1EffLNS1K_9ScaleType4KindE0ELNS_15FloatRoundStyleE2ESI_EENS1_15EpilogueDefaultEEEEEvvEEEEvNT_6ParamsE,@function
        .size           _ZN7cutlass13device_kernelINS_4gemm6kernel13GemmUniversalIN4cute5tupleIJiiiiEEENS1_10collective13CollectiveMmaINS1_34MainloopSm90TmaGmmaWarpSpecializedILi3ENS5_IJNS4_1CILi1EEESB_SB_EEENS1_35KernelTmaWarpSpecializedCooperativeEEENS5_IJNSA_ILi256EEESF_NSA_ILi128EEEEEENS_10tfloat32_tENS5_IJlSB_lEEESI_SJ_NS4_8TiledMMAINS4_8MMA_AtomIJNS4_4SM904GMMA30MMA_64x256x8_F32TF32TF32_SS_TNILNSN_7ScaleInE1ELSP_1EEEEEENS4_6LayoutINS5_IJNSA_ILi2EEESB_SB_EEENS5_IJSB_NSA_ILi0EEESV_EEEEENS5_IJNS4_10UnderscoreESY_SY_EEEEENS4_13SM90_TMA_LOADENS4_14ComposedLayoutINS4_7SwizzleILi3ELi4ELi3EEENS4_18smem_ptr_flag_bitsILi32EEENSS_INS5_IJNSA_ILi8EEENSA_ILi32EEEEEENS5_IJS18_SB_EEEEEEEvNS4_8identityES11_S1C_vS1D_EENS_8epilogue10collective6detail29Sm90TmaWarpSpecializedAdapterINS1G_15DefaultEpilogueISI_SJ_SJ_NS1F_6thread17LinearCombinationISI_Li1EffLNS1K_9ScaleType4KindE0ELNS_15FloatRoundStyleE2ESI_EENS1_15EpilogueDefaultEEEEEvvEEEEvNT_6ParamsE,(.L_x_574 - _ZN7cutlass13device_kernelINS_4gemm6kernel13GemmUniversalIN4cute5tupleIJiiiiEEENS1_10collective13CollectiveMmaINS1_34MainloopSm90TmaGmmaWarpSpecializedILi3ENS5_IJNS4_1CILi1EEESB_SB_EEENS1_35KernelTmaWarpSpecializedCooperativeEEENS5_IJNSA_ILi256EEESF_NSA_ILi128EEEEEENS_10tfloat32_tENS5_IJlSB_lEEESI_SJ_NS4_8TiledMMAINS4_8MMA_AtomIJNS4_4SM904GMMA30MMA_64x256x8_F32TF32TF32_SS_TNILNSN_7ScaleInE1ELSP_1EEEEEENS4_6LayoutINS5_IJNSA_ILi2EEESB_SB_EEENS5_IJSB_NSA_ILi0EEESV_EEEEENS5_IJNS4_10UnderscoreESY_SY_EEEEENS4_13SM90_TMA_LOADENS4_14ComposedLayoutINS4_7SwizzleILi3ELi4ELi3EEENS4_18smem_ptr_flag_bitsILi32EEENSS_INS5_IJNSA_ILi8EEENSA_ILi32EEEEEENS5_IJS18_SB_EEEEEEEvNS4_8identityES11_S1C_vS1D_EENS_8epilogue10collective6detail29Sm90TmaWarpSpecializedAdapterINS1G_15DefaultEpilogueISI_SJ_SJ_NS1F_6thread17LinearCombinationISI_Li1EffLNS1K_9ScaleType4KindE0ELNS_15FloatRoundStyleE2ESI_EENS1_15EpilogueDefaultEEEEEvvEEEEvNT_6ParamsE)
        .other          _ZN7cutlass13device_kernelINS_4gemm6kernel13GemmUniversalIN4cute5tupleIJiiiiEEENS1_10collective13CollectiveMmaINS1_34MainloopSm90TmaGmmaWarpSpecializedILi3ENS5_IJNS4_1CILi1EEESB_SB_EEENS1_35KernelTmaWarpSpecializedCooperativeEEENS5_IJNSA_ILi256EEESF_NSA_ILi128EEEEEENS_10tfloat32_tENS5_IJlSB_lEEESI_SJ_NS4_8TiledMMAINS4_8MMA_AtomIJNS4_4SM904GMMA30MMA_64x256x8_F32TF32TF32_SS_TNILNSN_7ScaleInE1ELSP_1EEEEEENS4_6LayoutINS5_IJNSA_ILi2EEESB_SB_EEENS5_IJSB_NSA_ILi0EEESV_EEEEENS5_IJNS4_10UnderscoreESY_SY_EEEEENS4_13SM90_TMA_LOADENS4_14ComposedLayoutINS4_7SwizzleILi3ELi4ELi3EEENS4_18smem_ptr_flag_bitsILi32EEENSS_INS5_IJNSA_ILi8EEENSA_ILi32EEEEEENS5_IJS18_SB_EEEEEEEvNS4_8identityES11_S1C_vS1D_EENS_8epilogue10collective6detail29Sm90TmaWarpSpecializedAdapterINS1G_15DefaultEpilogueISI_SJ_SJ_NS1F_6thread17LinearCombinationISI_Li1EffLNS1K_9ScaleType4KindE0ELNS_15FloatRoundStyleE2ESI_EENS1_15EpilogueDefaultEEEEEvvEEEEvNT_6ParamsE,@"STO_CUDA_ENTRY STV_DEFAULT"
_ZN7cutlass13device_kernelINS_4gemm6kernel13GemmUniversalIN4cute5tupleIJiiiiEEENS1_10collective13CollectiveMmaINS1_34MainloopSm90TmaGmmaWarpSpecializedILi3ENS5_IJNS4_1CILi1EEESB_SB_EEENS1_35KernelTmaWarpSpecializedCooperativeEEENS5_IJNSA_ILi256EEESF_NSA_ILi128EEEEEENS_10tfloat32_tENS5_IJlSB_lEEESI_SJ_NS4_8TiledMMAINS4_8MMA_AtomIJNS4_4SM904GMMA30MMA_64x256x8_F32TF32TF32_SS_TNILNSN_7ScaleInE1ELSP_1EEEEEENS4_6LayoutINS5_IJNSA_ILi2EEESB_SB_EEENS5_IJSB_NSA_ILi0EEESV_EEEEENS5_IJNS4_10UnderscoreESY_SY_EEEEENS4_13SM90_TMA_LOADENS4_14ComposedLayoutINS4_7SwizzleILi3ELi4ELi3EEENS4_18smem_ptr_flag_bitsILi32EEENSS_INS5_IJNSA_ILi8EEENSA_ILi32EEEEEENS5_IJS18_SB_EEEEEEEvNS4_8identityES11_S1C_vS1D_EENS_8epilogue10collective6detail29Sm90TmaWarpSpecializedAdapterINS1G_15DefaultEpilogueISI_SJ_SJ_NS1F_6thread17LinearCombinationISI_Li1EffLNS1K_9ScaleType4KindE0ELNS_15FloatRoundStyleE2ESI_EENS1_15EpilogueDefaultEEEEEvvEEEEvNT_6ParamsE:
[----:B------:R-:W0:Y:S02]  /*0000*/  LDC R1, c[0x0][0x28] ;  /* 0x00000a00ff017b82 */ /* 0x000e240000000800 */
[----:B0-----:R-:W-:Y:S01]  /*0010*/  VIADD R1, R1, 0xffffe828 ;  /* 0xffffe82801017836 */ /* 0x001fe20000000000 */
[----:B------:R-:W0:Y:S01]  /*0020*/  S2R R2, SR_TID.X ;  /* 0x0000000000027919 */ /* 0x000e220000002100 */
[----:B------:R-:W-:Y:S01]  /*0030*/  ELECT P0, URZ, PT ;  /* 0x00000000003f782f */ /* 0x000fe20003800000 */
[----:B------:R-:W-:Y:S01]  /*0040*/  BSSY B0, `(.L_x_0) ;  /* 0x0000015000007945 */ /* 0x000fe20003800000 */
[--C-:B0-----:R-:W-:Y:S02]  /*0050*/  SHF.R.U32.HI R0, RZ, 0x5, R2.reuse ;  /* 0x00000005ff007819 */ /* 0x101fe40000011602 */
[----:B------:R-:W-:-:S03]  /*0060*/  SHF.R.U32.HI R162, RZ, 0x7, R2 ;  /* 0x00000007ffa27819 */ /* 0x000fc60000011602 */
[----:B------:R-:W0:Y:S04]  /*0070*/  SHFL.IDX PT, R3, R0, RZ, 0x1f ;  /* 0x00001fff00037589 */ /* 0x000e2800000e0000 */
[----:B------:R-:W1:Y:S01]  /*0080*/  SHFL.IDX PT, R2, R162, RZ, 0x1f ;  /* 0x00001fffa2027589 */ /* 0x000e6200000e0000 */
[----:B0-----:R-:W-:Y:S02]  /*0090*/  R2UR UR10, R3 ;  /* 0x00000000030a72ca */ /* 0x001fe400000e0000 */
[----:B-1----:R-:W-:-:S11]  /*00a0*/  R2UR UR5, R2 ;  /* 0x00000000020572ca */ /* 0x002fd600000e0000 */
[----:B------:R-:W-:Y:S02]  /*00b0*/  USHF.R.S32.HI UR4, URZ, 0x1f, UR10 ;  /* 0x0000001f3f047899 */ /* 0x000fe4000801140a */
[----:B------:R-:W-:Y:S02]  /*00c0*/  ISETP.NE.OR P0, PT, RZ, UR10, !P0 ;  /* 0x0000000aff007c0c */ /* 0x000fe4000c705670 */
[----:B------:R-:W-:-:S04]  /*00d0*/  ULEA.HI UR4, UR4, UR10, URZ, 0x2 ;  /* 0x0000000a04047291 */ /* 0x000fc8000f8f103f */
[----:B------:R-:W-:-:S04]  /*00e0*/  ULOP3.LUT UR4, UR4, 0xfffffffc, URZ, 0xc0, !UPT ;  /* 0xfffffffc04047892 */ /* 0x000fc8000f8ec03f */
[----:B------:R-:W-:-:S03]  /*00f0*/  UIADD3 UR10, UR10, -UR4, URZ ;  /* 0x800000040a0a7290 */ /* 0x000fc6000fffe03f */
[----:B------:R-:W-:Y:S09]  /*0100*/  @P0 BRA `(.L_x_1) ;  /* 0x0000000000200947 */ /* 0x000ff20003800000 */
[----:B------:R-:W-:Y:S02]  /*0110*/  ULDC.64 UR6, c[0x0][0x198] ;  /* 0x0000660000067ab9 */ /* 0x000fe40000000a00 */
[----:B------:R-:W-:Y:S02]  /*0120*/  UIADD3 UR8, UP0, UR6, 0xf0, URZ ;  /* 0x000000f006087890 */ /* 0x000fe4000ff1e03f */
[----:B------:R-:W-:Y:S02]  /*0130*/  UIADD3 UR6, UP1, UR6, 0x1f0, URZ ;  /* 0x000001f006067890 */ /* 0x000fe4000ff3e03f */
[----:B------:R-:W-:Y:S02]  /*0140*/  UIADD3.X UR9, URZ, UR7, URZ, UP0, !UPT ;  /* 0x000000073f097290 */ /* 0x000fe400087fe43f */
[----:B------:R-:W-:-:S07]  /*0150*/  UIADD3.X UR7, URZ, UR7, URZ, UP1, !UPT ;  /* 0x000000073f077290 */ /* 0x000fce0008ffe43f */
[----:B------:R0:W-:Y:S02]  /*0160*/  UTMACCTL.PF [UR8] ;  /* 0x00000000080079b9 */ /* 0x0001e40008040000 */
[----:B------:R0:W-:Y:S02]  /*0170*/  UTMACCTL.PF [UR6] ;  /* 0x00000000060079b9 */ /* 0x0001e40008040000 */
[----:B0-----:R-:W-:Y:S01]  /*0180*/  NOP ;  /* 0x0000000000007918 */ /* 0x001fe20000000000 */
.L_x_1:
[----:B------:R-:W-:Y:S05]  /*0190*/  BSYNC B0 ;  /* 0x0000000000007941 */ /* 0x000fea0003800000 */
.L_x_0:
[----:B------:R-:W0:Y:S01]  /*01a0*/  SHFL.IDX PT, R2, R0, RZ, 0x1f ;  /* 0x00001fff00027589 */ /* 0x000e2200000e0000 */
[----:B------:R-:W-:Y:S01]  /*01b0*/  UISETP.NE.AND UP0, UPT, UR10, 0x3, UPT ;  /* 0x000000030a00788c */ /* 0x000fe2000bf05270 */
[----:B------:R-:W-:Y:S01]  /*01c0*/  ISETP.NE.AND P1, PT, RZ, UR5, PT ;  /* 0x00000005ff007c0c */ /* 0x000fe2000bf25270 */
[----:B------:R-:W-:Y:S02]  /*01d0*/  UIADD3 UR18, UR5, -0x1, URZ ;  /* 0xffffffff05127890 */ /* 0x000fe4000fffe03f */
[----:B------:R-:W-:Y:S02]  /*01e0*/  UISETP.EQ.OR UP0, UPT, UR10, URZ, !UP0 ;  /* 0x0000003f0a00728c */ /* 0x000fe4000c702670 */
[----:B------:R-:W-:Y:S02]  /*01f0*/  UISETP.GE.U32.AND UP1, UPT, UR18, 0x2, UPT ;  /* 0x000000021200788c */ /* 0x000fe4000bf26070 */
[----:B------:R-:W-:-:S04]  /*0200*/  UISETP.EQ.AND UP0, UPT, UR5, URZ, UP0 ;  /* 0x0000003f0500728c */ /* 0x000fc80008702270 */
[----:B------:R-:W-:-:S04]  /*0210*/  USEL UR37, URZ, 0x1, !UP0 ;  /* 0x000000013f257887 */ /* 0x000fc8000c000000 */
[----:B------:R-:W-:Y:S01]  /*0220*/  USEL UR37, UR37, 0x2, UP1 ;  /* 0x0000000225257887 */ /* 0x000fe20008800000 */
[----:B0-----:R-:W-:-:S13]  /*0230*/  ISETP.NE.AND P0, PT, R2, RZ, PT ;  /* 0x000000ff0200720c */ /* 0x001fda0003f05270 */
[----:B------:R-:W-:Y:S05]  /*0240*/  @P0 BRA `(.L_x_2) ;  /* 0x0000000000500947 */ /* 0x000fea0003800000 */
[----:B------:R-:W0:Y:S01]  /*0250*/  S2UR UR8, SR_CgaCtaId ;  /* 0x00000000000879c3 */ /* 0x000e220000008800 */
[----:B------:R-:W-:Y:S01]  /*0260*/  UMOV UR4, 0x400 ;  /* 0x0000040000047882 */ /* 0x000fe20000000000 */
[----:B------:R-:W-:Y:S01]  /*0270*/  UMOV UR5, 0x1 ;  /* 0x0000000100057882 */ /* 0x000fe20000000000 */
[----:B------:R-:W-:Y:S01]  /*0280*/  UMOV UR6, 0x100 ;  /* 0x0000010000067882 */ /* 0x000fe20000000000 */
[----:B------:R-:W-:Y:S01]  /*0290*/  ELECT P0, URZ, PT ;  /* 0x00000000003f782f */ /* 0x000fe20003800000 */
[----:B------:R-:W-:-:S04]  /*02a0*/  UIADD3 UR6, -UR6, 0x100000, URZ ;  /* 0x0010000006067890 */ /* 0x000fc8000fffe13f */
[----:B------:R-:W-:Y:S02]  /*02b0*/  USHF.L.U32 UR7, UR6, 0xb, URZ ;  /* 0x0000000b06077899 */ /* 0x000fe4000800063f */
[----:B------:R-:W-:Y:S02]  /*02c0*/  USHF.L.U32 UR6, UR6, 0x1, URZ ;  /* 0x0000000106067899 */ /* 0x000fe4000800063f */
[----:B0-----:R-:W-:Y:S02]  /*02d0*/  ULEA UR8, UR8, UR4, 0x18 ;  /* 0x0000000408087291 */ /* 0x001fe4000f8ec03f */
[----:B------:R-:W-:-:S04]  /*02e0*/  UIADD3 UR4, -UR5, 0x100000, URZ ;  /* 0x0010000005047890 */ /* 0x000fc8000fffe13f */
[----:B------:R-:W-:Y:S02]  /*02f0*/  USHF.L.U32 UR5, UR4, 0xb, URZ ;  /* 0x0000000b04057899 */ /* 0x000fe4000800063f */
[----:B------:R-:W-:Y:S01]  /*0300*/  USHF.L.U32 UR4, UR4, 0x1, URZ ;  /* 0x0000000104047899 */ /* 0x000fe2000800063f */
[----:B------:R-:W0:Y:S11]  /*0310*/  FENCE.VIEW.ASYNC.S ;  /* 0x00000000000073c6 */ /* 0x000e360000000000 */
[----:B0-----:R0:W1:Y:S01]  /*0320*/  SYNCS.EXCH.64 URZ, [UR8], UR4 ;  /* 0x00000004083f75b2 */ /* 0x0010620008000100 */
[----:B------:R0:W2:Y:S01]  /*0330*/  SYNCS.EXCH.64 URZ, [UR8+0x18], UR6 ;  /* 0x00001806083f75b2 */ /* 0x0000a20008000100 */
[----:B------:R0:W3:Y:S01]  /*0340*/  SYNCS.EXCH.64 URZ, [UR8+0x8], UR4 ;  /* 0x00000804083f75b2 */ /* 0x0000e20008000100 */
[----:B------:R0:W4:Y:S01]  /*0350*/  SYNCS.EXCH.64 URZ, [UR8+0x20], UR6 ;  /* 0x00002006083f75b2 */ /* 0x0001220008000100 */
[----:B------:R0:W0:Y:S01]  /*0360*/  SYNCS.EXCH.64 URZ, [UR8+0x10], UR4 ;  /* 0x00001004083f75b2 */ /* 0x0000220008000100 */
[----:B------:R0:W0:Y:S01]  /*0370*/  SYNCS.EXCH.64 URZ, [UR8+0x28], UR6 ;  /* 0x00002806083f75b2 */ /* 0x0000220008000100 */
[----:B------:R-:W-:Y:S01]  /*0380*/  NOP ;  /* 0x0000000000007918 */ /* 0x000fe20000000000 */
.L_x_2:
[----:B------:R-:W5:Y:S01]  /*0390*/  SHFL.IDX PT, R0, R0, RZ, 0x1f ;  /* 0x00001fff00007589 */ /* 0x000f6200000e0000 */
[----:B------:R-:W-:Y:S01]  /*03a0*/  ELECT P0, URZ, PT ;  /* 0x00000000003f782f */ /* 0x000fe20003800000 */
[----:B------:R-:W1:Y:S01]  /*03b0*/  S2UR UR17, SR_CTAID.Y ;  /* 0x00000000001179c3 */ /* 0x000e620000002600 */
[----:B0-----:R-:W-:Y:S01]  /*03c0*/  ULDC UR5, c[0x0][0x65c] ;  /* 0x0001970000057ab9 */ /* 0x001fe20000000800 */
[----:B------:R-:W-:Y:S01]  /*03d0*/  UMOV UR12, 0x20 ;  /* 0x00000020000c7882 */ /* 0x000fe20000000000 */
[----:B------:R-:W-:Y:S01]  /*03e0*/  UISETP.NE.AND UP2, UPT, UR5, 0x1, UPT ;  /* 0x000000010500788c */ /* 0x000fe2000bf45270 */
[----:B------:R-:W-:Y:S01]  /*03f0*/  NOP ;  /* 0x0000000000007918 */ /* 0x000fe20000000000 */
[----:B------:R-:W-:Y:S02]  /*0400*/  NOP ;  /* 0x0000000000007918 */ /* 0x000fe40000000000 */
[----:B------:R-:W-:Y:S01]  /*0410*/  UP2UR UR38, UPR, URZ, 0x4 ;  /* 0x000000043f267883 */ /* 0x000fe20008000000 */
[----:B------:R-:W0:Y:S01]  /*0420*/  S2UR UR4, SR_CTAID.X ;  /* 0x00000000000479c3 */ /* 0x000e220000002500 */
[----:B------:R-:W-:-:S02]  /*0430*/  PLOP3.LUT P3, PT, PT, PT, UP2, 0x80, 0x0 ;  /* 0x000000000000781c */ /* 0x000fc40003f6f028 */
[----:B------:R-:W-:Y:S02]  /*0440*/  PLOP3.LUT P2, PT, PT, PT, UP2, 0x80, 0x0 ;  /* 0x000000000000781c */ /* 0x000fe40003f4f028 */
[----:B------:R-:W-:Y:S01]  /*0450*/  PLOP3.LUT P4, PT, PT, PT, UP2, 0x80, 0x0 ;  /* 0x000000000000781c */ /* 0x000fe20003f8f028 */
[----:B------:R-:W-:Y:S01]  /*0460*/  @UP2 ULDC UR14, c[0x0][0x10] ;  /* 0x00000400000e2ab9 */ /* 0x000fe20000000800 */
[----:B------:R-:W-:Y:S01]  /*0470*/  @UP2 UMOV UR9, URZ ;  /* 0x0000003f00092c82 */ /* 0x000fe20008000000 */
[----:B------:R-:W-:Y:S01]  /*0480*/  @!UP2 ULDC UR11, c[0x0][0xc] ;  /* 0x00000300000baab9 */ /* 0x000fe20000000800 */
[----:B-----5:R-:W-:Y:S01]  /*0490*/  ISETP.NE.OR P0, PT, R0, RZ, !P0 ;  /* 0x000000ff0000720c */ /* 0x020fe20004705670 */
[----:B-1----:R-:W-:Y:S02]  /*04a0*/  @UP2 UMOV UR7, UR17 ;  /* 0x0000001100072c82 */ /* 0x002fe40008000000 */
[----:B------:R-:W-:Y:S01]  /*04b0*/  @UP2 UMOV UR8, UR7 ;  /* 0x0000000700082c82 */ /* 0x000fe20008000000 */
[----:B------:R-:W-:Y:S01]  /*04c0*/  @!UP2 UMOV UR7, UR17 ;  /* 0x000000110007ac82 */ /* 0x000fe20008000000 */
[----:B0-----:R-:W-:-:S08]  /*04d0*/  @UP2 UIMAD.WIDE.U32 UR14, UR4, UR14, UR8 ;  /* 0x0000000e040e22a5 */ /* 0x001fd0000f8e0008 */
[----:B------:R-:W-:Y:S01]  /*04e0*/  VOTEU.ALL UP0, P0 ;  /* 0x00000000003f7886 */ /* 0x000fe20000000000 */
[----:B------:R-:W-:Y:S01]  /*04f0*/  VOTEU.ALL UP1, P0 ;  /* 0x00000000003f7886 */ /* 0x000fe20000020000 */
[----:B------:R-:W-:Y:S01]  /*0500*/  IMAD.U32 R2, RZ, RZ, UR14 ;  /* 0x0000000eff027e24 */ /* 0x000fe2000f8e00ff */
[----:B------:R-:W-:Y:S02]  /*0510*/  MOV R3, UR15 ;  /* 0x0000000f00037c02 */ /* 0x000fe40008000f00 */
[----:B------:R-:W0:Y:S01]  /*0520*/  @!UP0 S2UR UR6, SR_CgaCtaId ;  /* 0x00000000000689c3 */ /* 0x000e220000008800 */
[----:B------:R-:W-:Y:S01]  /*0530*/  @!UP0 UMOV UR5, 0x400 ;  /* 0x0000040000058882 */ /* 0x000fe20000000000 */
[----:B------:R-:W-:-:S04]  /*0540*/  @!UP0 UIADD3 UR12, -UR12, 0x100000, URZ ;  /* 0x001000000c0c8890 */ /* 0x000fc8000fffe13f */
[----:B------:R-:W-:Y:S02]  /*0550*/  @!UP0 USHF.L.U32 UR13, UR12, 0xb, URZ ;  /* 0x0000000b0c0d8899 */ /* 0x000fe4000800063f */
[----:B------:R-:W-:Y:S02]  /*0560*/  @!UP0 USHF.L.U32 UR12, UR12, 0x1, URZ ;  /* 0x000000010c0c8899 */ /* 0x000fe4000800063f */
[----:B0-----:R-:W-:Y:S01]  /*0570*/  @!UP0 ULEA UR16, UR6, UR5, 0x18 ;  /* 0x0000000506108291 */ /* 0x001fe2000f8ec03f */
[----:B------:R-:W-:Y:S01]  /*0580*/  VOTEU.ALL UP0, P0 ;  /* 0x00000000003f7886 */ /* 0x000fe20000000000 */
[----:B------:R-:W-:Y:S01]  /*0590*/  PLOP3.LUT P0, PT, PT, PT, UP2, 0x80, 0x0 ;  /* 0x000000000000781c */ /* 0x000fe20003f0f028 */
[----:B------:R-:W-:Y:S01]  /*05a0*/  UMOV UR5, URZ ;  /* 0x0000003f00057c82 */ /* 0x000fe20008000000 */
[----:B------:R-:W-:Y:S01]  /*05b0*/  @UP2 UMOV UR6, URZ ;  /* 0x0000003f00062c82 */ /* 0x000fe20008000000 */
[----:B------:R-:W-:Y:S02]  /*05c0*/  @!UP2 UIMAD.WIDE.U32 UR8, UR11, UR7, UR4 ;  /* 0x000000070b08a2a5 */ /* 0x000fe4000f8e0004 */
[----:B------:R-:W-:Y:S01]  /*05d0*/  @UP2 UIADD3 UR6, UR15, UR6, URZ ;  /* 0x000000060f062290 */ /* 0x000fe2000fffe03f */
[----:B------:R-:W0:Y:S04]  /*05e0*/  FENCE.VIEW.ASYNC.S ;  /* 0x00000000000073c6 */ /* 0x000e280000000000 */
[----:B0-----:R0:W2:Y:S01]  /*05f0*/  @!UP0 SYNCS.EXCH.64 URZ, [UR16+0x40], UR12 ;  /* 0x0000400c103f85b2 */ /* 0x0010a20008000100 */
[----:B------:R-:W-:Y:S01]  /*0600*/  MOV R5, UR9 ;  /* 0x0000000900057c02 */ /* 0x000fe20008000f00 */
[----:B------:R-:W-:-:S02]  /*0610*/  @P2 IMAD.U32 R17, RZ, RZ, UR6 ;  /* 0x00000006ff112e24 */ /* 0x000fc4000f8e00ff */
[----:B------:R-:W-:Y:S01]  /*0620*/  @P0 IMAD.MOV.U32 R6, RZ, RZ, R2 ;  /* 0x000000ffff060224 */ /* 0x000fe200078e0002 */
[----:B------:R-:W-:Y:S01]  /*0630*/  MOV R2, UR8 ;  /* 0x0000000800027c02 */ /* 0x000fe20008000f00 */
[----:B------:R-:W-:Y:S02]  /*0640*/  IMAD.U32 R3, RZ, RZ, UR9 ;  /* 0x00000009ff037e24 */ /* 0x000fe4000f8e00ff */
[----:B------:R-:W-:Y:S02]  /*0650*/  IMAD.U32 R4, RZ, RZ, UR8 ;  /* 0x00000008ff047e24 */ /* 0x000fe4000f8e00ff */
[----:B------:R-:W-:Y:S02]  /*0660*/  @!P3 IMAD.MOV.U32 R6, RZ, RZ, R2 ;  /* 0x000000ffff06b224 */ /* 0x000fe400078e0002 */
[----:B------:R-:W-:-:S03]  /*0670*/  @!P4 IMAD.MOV.U32 R17, RZ, RZ, R5 ;  /* 0x000000ffff11c224 */ /* 0x000fc600078e0005 */
[----:B------:R0:W-:Y:S01]  /*0680*/  STL [R1+0x200], R6 ;  /* 0x0002000601007387 */ /* 0x0001e20000100800 */
[----:B------:R0:W2:Y:S01]  /*0690*/  @!UP1 SYNCS.EXCH.64 URZ, [UR16+0x48], UR12 ;  /* 0x0000480c103f95b2 */ /* 0x0000a20008000100 */
[----:B------:R-:W-:Y:S01]  /*06a0*/  NOP ;  /* 0x0000000000007918 */ /* 0x000fe20000000000 */
[----:B--234-:R-:W-:Y:S06]  /*06b0*/  BAR.SYNC.DEFER_BLOCKING 0x0 ;  /* 0x0000000000007b1d */ /* 0x01cfec0000010000 */
[----:B------:R-:W-:Y:S05]  /*06c0*/  @!P1 BRA `(.L_x_3) ;  /* 0x0000030c00b09947 */ /* 0x000fea0003800000 */
[----:B------:R-:W-:-:S06]  /*06d0*/  UISETP.GT.U32.AND UP0, UPT, UR18, 0x1, UPT ;  /* 0x000000011200788c */ /* 0x000fcc000bf04070 */
[----:B------:R-:W-:-:S13]  /*06e0*/  PLOP3.LUT P0, PT, PT, PT, UP0, 0x80, 0x0 ;  /* 0x000000000000781c */ /* 0x000fda0003f0f008 */
[----:B0-----:R-:W-:Y:S05]  /*06f0*/  @P0 EXIT ;  /* 0x000000000000094d */ /* 0x001fea0003800000 */
[----:B------:R-:W-:Y:S01]  /*0700*/  ULDC.64 UR8, c[0x0][0x650] ;  /* 0x0001940000087ab9 */ /* 0x000fe20000000a00 */
[----:B------:R-:W-:Y:S01]  /*0710*/  UMOV UR40, 0xffffffff ;  /* 0xffffffff00287882 */ /* 0x000fe20000000000 */
[----:B------:R-:W-:Y:S01]  /*0720*/  ISETP.GE.U32.AND P0, PT, R6, UR8, PT ;  /* 0x0000000806007c0c */ /* 0x000fe2000bf06070 */
[----:B------:R-:W-:Y:S01]  /*0730*/  UMOV UR41, 0xffffffff ;  /* 0xffffffff00297882 */ /* 0x000fe20000000000 */
[----:B------:R-:W-:Y:S01]  /*0740*/  UMOV UR42, 0xffffffff ;  /* 0xffffffff002a7882 */ /* 0x000fe20000000000 */
[----:B------:R-:W-:Y:S02]  /*0750*/  PRMT R0, RZ, 0x7610, R0 ;  /* 0x00007610ff007816 */ /* 0x000fe40000000000 */
[----:B------:R-:W-:-:S13]  /*0760*/  ISETP.GE.U32.AND.EX P0, PT, R17, UR9, PT, P0 ;  /* 0x0000000911007c0c */ /* 0x000fda000bf06100 */
[----:B------:R-:W-:Y:S05]  /*0770*/  @P0 BRA `(.L_x_4) ;  /* 0x0000000400800947 */ /* 0x000fea0003800000 */
[----:B------:R-:W-:Y:S01]  /*0780*/  I2FP.F32.U32 R0, UR4 ;  /* 0x0000000400007c45 */ /* 0x000fe20008201000 */
[----:B------:R-:W-:Y:S01]  /*0790*/  ULDC.64 UR16, c[0x0][0x628] ;  /* 0x00018a0000107ab9 */ /* 0x000fe20000000a00 */
[----:B------:R-:W-:Y:S01]  /*07a0*/  ULDC UR6, c[0x0][0x150] ;  /* 0x0000540000067ab9 */ /* 0x000fe20000000800 */
[----:B------:R-:W-:Y:S01]  /*07b0*/  ISETP.NE.U32.AND P0, PT, RZ, UR16, PT ;  /* 0x00000010ff007c0c */ /* 0x000fe2000bf05070 */
[----:B------:R-:W-:Y:S01]  /*07c0*/  ULDC UR15, c[0x0][0x630] ;  /* 0x00018c00000f7ab9 */ /* 0x000fe20000000800 */
[----:B------:R-:W-:Y:S01]  /*07d0*/  FMUL R0, R0, UR6 ;  /* 0x0000000600007c20 */ /* 0x000fe20008400000 */
[----:B------:R-:W-:Y:S01]  /*07e0*/  R2UR UR18, R6 ;  /* 0x00000000061272ca */ /* 0x000fe200000e0000 */
[----:B------:R-:W-:Y:S01]  /*07f0*/  ULDC UR20, c[0x0][0x154] ;  /* 0x0000550000147ab9 */ /* 0x000fe20000000800 */
[----:B------:R-:W-:Y:S01]  /*0800*/  ISETP.NE.AND.EX P0, PT, RZ, UR17, PT, P0 ;  /* 0x00000011ff007c0c */ /* 0x000fe2000bf05300 */
[----:B------:R0:W1:Y:S01]  /*0810*/  F2I.U32.TRUNC.NTZ R2, R0 ;  /* 0x0000000000027305 */ /* 0x000062000020f000 */
[----:B------:R-:W-:-:S02]  /*0820*/  R2UR UR19, R17 ;  /* 0x00000000111372ca */ /* 0x000fc400000e0000 */
[----:B------:R-:W-:Y:S02]  /*0830*/  R2UR UR8, R6 ;  /* 0x00000000060872ca */ /* 0x000fe400000e0000 */
[----:B------:R-:W-:-:S07]  /*0840*/  R2UR UR9, R17 ;  /* 0x00000000110972ca */ /* 0x000fce00000e0000 */
[----:B0-----:R-:W-:Y:S08]  /*0850*/  @!P0 BRA `(.L_x_5) ;  /* 0x0000000000308947 */ /* 0x001ff00003800000 */
[----:B------:R-:W-:Y:S01]  /*0860*/  R2UR UR8, R6 ;  /* 0x00000000060872ca */ /* 0x000fe200000e0000 */
[----:B------:R-:W-:Y:S01]  /*0870*/  ULDC UR6, c[0x0][0x634] ;  /* 0x00018d0000067ab9 */ /* 0x000fe20000000800 */
[----:B------:R-:W-:-:S11]  /*0880*/  R2UR UR14, R17 ;  /* 0x00000000110e72ca */ /* 0x000fd600000e0000 */
[----:B------:R-:W-:-:S04]  /*0890*/  UIADD3 UR6, UP0, UR8, UR6, URZ ;  /* 0x0000000608067290 */ /* 0x000fc8000ff1e03f */
[----:B------:R-:W-:-:S04]  /*08a0*/  UIADD3.X UR14, URZ, UR14, URZ, UP0, !UPT ;  /* 0x0000000e3f0e7290 */ /* 0x000fc800087fe43f */
[----:B------:R-:W-:-:S04]  /*08b0*/  UIMAD.WIDE.U32 UR8, UR14, UR16, URZ ;  /* 0x000000100e0872a5 */ /* 0x000fc8000f8e003f */
[----:B------:R-:W-:Y:S02]  /*08c0*/  UIMAD.WIDE.U32 UR10, UP0, UR6, UR17, UR8 ;  /* 0x00000011060a72a5 */ /* 0x000fe4000f800008 */
[----:B------:R-:W-:Y:S02]  /*08d0*/  UIMAD.WIDE.U32 UR8, UR6, UR16, URZ ;  /* 0x00000010060872a5 */ /* 0x000fe4000f8e003f */
[----:B------:R-:W-:Y:S02]  /*08e0*/  UIADD3.X UR13, URZ, URZ, URZ, UP0, !UPT ;  /* 0x0000003f3f0d7290 */ /* 0x000fe400087fe43f */
[----:B------:R-:W-:Y:S01]  /*08f0*/  UIADD3 URZ, UP0, UR9, UR10, URZ ;  /* 0x0000000a093f7290 */ /* 0x000fe2000ff1e03f */
[----:B------:R-:W-:-:S03]  /*0900*/  UMOV UR12, UR11 ;  /* 0x0000000b000c7c82 */ /* 0x000fc60008000000 */
[----:B------:R-:W-:-:S12]  /*0910*/  UIMAD.WIDE.U32.X UR8, UR14, UR17, UR12, UP0 ;  /* 0x000000110e0872a5 */ /* 0x000fd800080e040c */
.L_x_5:
[----:B------:R-:W-:Y:S01]  /*0920*/  USHF.R.U64 UR42, UR8, UR15, UR9 ;  /* 0x0000000f082a7299 */ /* 0x000fe20008001209 */
[----:B------:R-:W-:Y:S01]  /*0930*/  I2FP.F32.U32 R0, UR7 ;  /* 0x0000000700007c45 */ /* 0x000fe20008201000 */
[----:B------:R-:W-:Y:S01]  /*0940*/  USHF.R.U32.HI UR5, URZ, UR15, UR9 ;  /* 0x0000000f3f057299 */ /* 0x000fe20008011609 */
[----:B-1----:R-:W-:Y:S01]  /*0950*/  R2UR UR12, R2 ;  /* 0x00000000020c72ca */ /* 0x002fe200000e0000 */
[----:B------:R-:W-:Y:S02]  /*0960*/  UIADD3 UR6, UP0, URZ, -UR42, URZ ;  /* 0x8000002a3f067290 */ /* 0x000fe4000ff1e03f */
[----:B------:R-:W-:Y:S01]  /*0970*/  FMUL R0, R0, UR20 ;  /* 0x0000001400007c20 */ /* 0x000fe20008400000 */
[----:B------:R-:W-:Y:S01]  /*0980*/  ULDC.64 UR8, c[0x0][0x620] ;  /* 0x0001880000087ab9 */ /* 0x000fe20000000a00 */
[----:B------:R-:W-:Y:S01]  /*0990*/  UIADD3.X UR5, URZ, ~UR5, URZ, UP0, !UPT ;  /* 0x800000053f057290 */ /* 0x000fe200087fe43f */
[----:B------:R-:W-:Y:S01]  /*09a0*/  UMOV UR10, UR18 ;  /* 0x00000012000a7c82 */ /* 0x000fe20008000000 */
[----:B------:R-:W-:-:S02]  /*09b0*/  UMOV UR11, UR19 ;  /* 0x00000013000b7c82 */ /* 0x000fc40008000000 */
[----:B------:R-:W-:Y:S01]  /*09c0*/  UIMAD UR5, UR5, UR8, URZ ;  /* 0x00000008050572a4 */ /* 0x000fe2000f8e023f */
[----:B------:R-:W0:Y:S01]  /*09d0*/  F2I.U32.TRUNC.NTZ R0, R0 ;  /* 0x0000000000007305 */ /* 0x000e22000020f000 */
[----:B------:R-:W-:Y:S02]  /*09e0*/  UIMAD.WIDE.U32 UR10, UR6, UR8, UR10 ;  /* 0x00000008060a72a5 */ /* 0x000fe4000f8e000a */
[----:B------:R-:W-:Y:S01]  /*09f0*/  UIMAD UR6, UR6, UR9, UR5 ;  /* 0x00000009060672a4 */ /* 0x000fe2000f8e0205 */
[----:B------:R-:W-:Y:S01]  /*0a00*/  ULDC UR21, c[0x0][0x658] ;  /* 0x0001960000157ab9 */ /* 0x000fe20000000800 */
[----:B------:R-:W-:Y:S02]  /*0a10*/  UMOV UR19, 0xffffffff ;  /* 0xffffffff00137882 */ /* 0x000fe40000000000 */
[----:B------:R-:W-:Y:S01]  /*0a20*/  UIADD3 UR6, UR11, UR6, URZ ;  /* 0x000000060b067290 */ /* 0x000fe2000fffe03f */
[----:B------:R-:W-:Y:S01]  /*0a30*/  ULDC UR15, c[0x0][0x618] ;  /* 0x00018600000f7ab9 */ /* 0x000fe20000000800 */
[----:B------:R-:W-:Y:S01]  /*0a40*/  ULDC.64 UR8, c[0x0][0x640] ;  /* 0x0001900000087ab9 */ /* 0x000fe20000000a00 */
[----:B------:R-:W-:Y:S01]  /*0a50*/  USHF.L.U32 UR11, UR19, UR21, URZ ;  /* 0x00000015130b7299 */ /* 0x000fe2000800063f */
[----:B------:R-:W-:Y:S01]  /*0a60*/  ISETP.NE.U32.AND P0, PT, RZ, UR8, PT ;  /* 0x00000008ff007c0c */ /* 0x000fe2000bf05070 */
[----:B------:R-:W-:-:S02]  /*0a70*/  USHF.R.U64 UR19, UR10, UR15, UR6 ;  /* 0x0000000f0a137299 */ /* 0x000fc40008001206 */
[----:B------:R-:W-:Y:S01]  /*0a80*/  USHF.R.U32.HI UR10, URZ, UR15, UR6 ;  /* 0x0000000f3f0a7299 */ /* 0x000fe20008011606 */
[----:B0-----:R-:W-:Y:S01]  /*0a90*/  R2UR UR14, R0 ;  /* 0x00000000000e72ca */ /* 0x001fe200000e0000 */
[----:B------:R-:W-:Y:S01]  /*0aa0*/  ULDC UR17, c[0x0][0x608] ;  /* 0x0001820000117ab9 */ /* 0x000fe20000000800 */
[----:B------:R-:W-:Y:S01]  /*0ab0*/  ISETP.NE.AND.EX P0, PT, RZ, UR9, PT, P0 ;  /* 0x00000009ff007c0c */ /* 0x000fe2000bf05300 */
[----:B------:R-:W-:Y:S02]  /*0ac0*/  USHF.R.U64 UR23, UR19, UR17, UR10 ;  /* 0x0000001113177299 */ /* 0x000fe4000800120a */
[----:B------:R-:W-:Y:S01]  /*0ad0*/  USHF.R.U32.HI UR10, URZ, UR17, UR10 ;  /* 0x000000113f0a7299 */ /* 0x000fe2000801160a */
[----:B------:R-:W-:Y:S01]  /*0ae0*/  UMOV UR16, 0x1 ;  /* 0x0000000100107882 */ /* 0x000fe20000000000 */
[----:B------:R-:W-:Y:S02]  /*0af0*/  UIADD3 UR12, -UR12, URZ, URZ ;  /* 0x0000003f0c0c7290 */ /* 0x000fe4000fffe13f */
[----:B------:R-:W-:-:S02]  /*0b00*/  USHF.R.U64 UR24, UR23, UR21, UR10 ;  /* 0x0000001517187299 */ /* 0x000fc4000800120a */
[----:B------:R-:W-:Y:S01]  /*0b10*/  USHF.L.U32 UR6, UR16, UR21, URZ ;  /* 0x0000001510067299 */ /* 0x000fe2000800063f */
[----:B------:R-:W-:Y:S01]  /*0b20*/  ULDC UR13, c[0x0][0x144] ;  /* 0x00005100000d7ab9 */ /* 0x000fe20000000800 */
[----:B------:R-:W-:Y:S01]  /*0b30*/  ULDC UR5, c[0x0][0x600] ;  /* 0x0001800000057ab9 */ /* 0x000fe20000000800 */
[----:B------:R-:W-:Y:S02]  /*0b40*/  ULOP3.LUT UR16, URZ, UR11, URZ, 0x33, !UPT ;  /* 0x0000000b3f107292 */ /* 0x000fe4000f8e333f */
[----:B------:R-:W-:Y:S02]  /*0b50*/  USHF.R.U32.HI UR11, URZ, UR21, UR10 ;  /* 0x000000153f0b7299 */ /* 0x000fe4000801160a */
[----:B------:R-:W-:Y:S02]  /*0b60*/  UIADD3 UR18, UR5, -0x1, URZ ;  /* 0xffffffff05127890 */ /* 0x000fe4000fffe03f */
[----:B------:R-:W-:Y:S02]  /*0b70*/  UIADD3 UR20, -UR14, URZ, URZ ;  /* 0x0000003f0e147290 */ /* 0x000fe4000fffe13f */
[----:B------:R-:W-:Y:S01]  /*0b80*/  UIMAD UR4, UR13, UR12, UR4 ;  /* 0x0000000c0d0472a4 */ /* 0x000fe2000f8e0204 */
[----:B------:R-:W-:Y:S01]  /*0b90*/  ULDC UR25, c[0x0][0x148] ;  /* 0x0000520000197ab9 */ /* 0x000fe20000000800 */
[----:B------:R-:W-:Y:S01]  /*0ba0*/  ULDC UR21, c[0x0][0x648] ;  /* 0x0001920000157ab9 */ /* 0x000fe20000000800 */
[----:B------:R-:W-:Y:S01]  /*0bb0*/  ULDC UR22, c[0x0][0x638] ;  /* 0x00018e0000167ab9 */ /* 0x000fe20000000800 */
[----:B------:R-:W-:Y:S01]  /*0bc0*/  UMOV UR10, UR24 ;  /* 0x00000018000a7c82 */ /* 0x000fe20008000000 */
[----:B------:R-:W-:Y:S07]  /*0bd0*/  @!P0 BRA `(.L_x_6) ;  /* 0x0000000000308947 */ /* 0x000fee0003800000 */
[----:B------:R-:W-:Y:S02]  /*0be0*/  ULDC UR14, c[0x0][0x64c] ;  /* 0x00019300000e7ab9 */ /* 0x000fe40000000800 */
        /* <DEDUP_REMOVED lines=8> */
[----:B------:R-:W-:-:S07]  /*0c70*/  UIMAD.WIDE.U32.X UR8, UR17, UR9, UR14, UP0 ;  /* 0x00000009110872a5 */ /* 0x000fce00080e040e */
[----:B------:R-:W-:Y:S01]  /*0c80*/  UMOV UR10, UR8 ;  /* 0x00000008000a7c82 */ /* 0x000fe20008000000 */
[----:B------:R-:W-:-:S05]  /*0c90*/  UMOV UR11, UR9 ;  /* 0x00000009000b7c82 */ /* 0x000fca0008000000 */
.L_x_6:
[----:B------:R-:W-:Y:S01]  /*0ca0*/  UISETP.NE.AND UP0, UPT, UR38, URZ, UPT ;  /* 0x0000003f2600728c */ /* 0x000fe2000bf05270 */
[----:B------:R-:W-:Y:S01]  /*0cb0*/  MOV R0, 0x1 ;  /* 0x0000000100007802 */ /* 0x000fe20000000f00 */
[----:B------:R-:W-:Y:S02]  /*0cc0*/  USHF.R.U64 UR8, UR10, UR21, UR11 ;  /* 0x000000150a087299 */ /* 0x000fe4000800120b */
[----:B------:R-:W-:Y:S02]  /*0cd0*/  ULOP3.LUT UR16, UR23, UR16, URZ, 0xc0, !UPT ;  /* 0x0000001017107292 */ /* 0x000fe4000f8ec03f */
[----:B------:R-:W-:Y:S02]  /*0ce0*/  ULOP3.LUT UR18, UR19, UR18, URZ, 0xc0, !UPT ;  /* 0x0000001213127292 */ /* 0x000fe4000f8ec03f */
[----:B------:R-:W-:-:S03]  /*0cf0*/  UIMAD UR16, UR6, UR8, UR16 ;  /* 0x00000008061072a4 */ /* 0x000fc6000f8e0210 */
[----:B------:R-:W-:Y:S02]  /*0d00*/  @UP0 UIMAD UR4, UR25, UR20, UR7 ;  /* 0x00000014190402a4 */ /* 0x000fe4000f8e0207 */
[----:B------:R-:W-:-:S04]  /*0d10*/  UIADD3 UR7, -UR8, URZ, URZ ;  /* 0x0000003f08077290 */ /* 0x000fc8000fffe13f */
[----:B------:R-:W-:-:S03]  /*0d20*/  UIMAD UR6, UR7, UR22, UR24 ;  /* 0x00000016070672a4 */ /* 0x000fc6000f8e0218 */
[----:B------:R-:W-:Y:S01]  /*0d30*/  ULDC UR7, c[0x0][0x610] ;  /* 0x0001840000077ab9 */ /* 0x000fe20000000800 */
[----:B------:R-:W-:Y:S02]  /*0d40*/  UIMAD UR6, UR6, UR5, UR18 ;  /* 0x00000005060672a4 */ /* 0x000fe4000f8e0212 */
[----:B------:R-:W-:-:S04]  /*0d50*/  UIMAD UR4, UR16, UR7, UR4 ;  /* 0x00000007100472a4 */ /* 0x000fc8000f8e0204 */
[----:B------:R-:W-:Y:S02]  /*0d60*/  USEL UR41, UR6, UR4, !UP0 ;  /* 0x0000000406297287 */ /* 0x000fe4000c000000 */
[----:B------:R-:W-:-:S12]  /*0d70*/  USEL UR40, UR4, UR6, !UP0 ;  /* 0x0000000604287287 */ /* 0x000fd8000c000000 */
.L_x_4:
[----:B------:R-:W-:-:S08]  /*0d80*/  NOP ;  /* 0x0000000000007918 */ /* 0x000fd00000000000 */
[----:B------:R-:W0:Y:S02]  /*0d90*/  USETMAXREG.TRY_ALLOC.CTAPOOL UP0, 0xf0 ;  /* 0x000000f0000079c8 */ /* 0x000e240008000600 */
[----:B0-----:R-:W-:-:S13]  /*0da0*/  PLOP3.LUT P0, PT, PT, PT, UP0, 0x80, 0x0 ;  /* 0x000000000000781c */ /* 0x001fda0003f0f008 */
[----:B------:R-:W-:Y:S05]  /*0db0*/  @!P0 BRA `(.L_x_4) ;  /* 0xfffffffc00f08947 */ /* 0x000fea000383ffff */
[----:B------:R-:W-:Y:S01]  /*0dc0*/  ULDC.64 UR4, c[0x0][0x598] ;  /* 0x0001660000047ab9 */ /* 0x000fe20000000a00 */
[----:B------:R-:W-:Y:S01]  /*0dd0*/  ULDC.64 UR44, c[0x0][0x208] ;  /* 0x00008200002c7ab9 */ /* 0x000fe20000000a00 */
[----:B------:R-:W-:-:S04]  /*0de0*/  ISETP.NE.U32.AND P0, PT, RZ, UR4, PT ;  /* 0x00000004ff007c0c */ /* 0x000fc8000bf05070 */
[----:B------:R-:W-:-:S13]  /*0df0*/  ISETP.NE.AND.EX P0, PT, RZ, UR5, PT, P0 ;  /* 0x00000005ff007c0c */ /* 0x000fda000bf05300 */
[----:B------:R-:W-:Y:S05]  /*0e00*/  @!P0 BRA `(.L_x_7) ;  /* 0x00000000001c8947 */ /* 0x000fea0003800000 */
[----:B------:R-:W0:Y:S02]  /*0e10*/  LDC.64 R2, c[0x0][0x598] ;  /* 0x00016600ff027b82 */ /* 0x000e240000000a00 */
[----:B0-----:R-:W2:Y:S02]  /*0e20*/  LDG.E.64 R2, desc[UR44][R2.64] ;  /* 0x0000002c02027981 */ /* 0x001ea4000c1e1b00 */
[----:B--2---:R-:W-:-:S04]  /*0e30*/  ISETP.NE.U32.AND P0, PT, R2, RZ, PT ;  /* 0x000000ff0200720c */ /* 0x004fc80003f05070 */
[----:B------:R-:W-:-:S13]  /*0e40*/  ISETP.NE.AND.EX P0, PT, R3, RZ, PT, P0 ;  /* 0x000000ff0300720c */ /* 0x000fda0003f05300 */
[----:B------:R-:W-:Y:S05]  /*0e50*/  @!P0 BRA `(.L_x_7) ;  /* 0x0000000000088947 */ /* 0x000fea0003800000 */
[----:B------:R0:W5:Y:S01]  /*0e60*/  LD.E R2, desc[UR44][R2.64] ;  /* 0x0000002c02027980 */ /* 0x000162000c101900 */
[----:B------:R-:W-:Y:S05]  /*0e70*/  BRA `(.L_x_8) ;  /* 0x0000000000247947 */ /* 0x000fea0003800000 */
.L_x_7:
[----:B------:R-:W-:Y:S02]  /*0e80*/  ULDC.64 UR4, c[0x0][0x588] ;  /* 0x0001620000047ab9 */ /* 0x000fe40000000a00 */
[----:B------:R-:W-:-:S04]  /*0e90*/  ISETP.NE.U32.AND P0, PT, RZ, UR4, PT ;  /* 0x00000004ff007c0c */ /* 0x000fc8000bf05070 */
[----:B------:R-:W-:-:S13]  /*0ea0*/  ISETP.NE.AND.EX P0, PT, RZ, UR5, PT, P0 ;  /* 0x00000005ff007c0c */ /* 0x000fda000bf05300 */
[----:B------:R-:W-:Y:S05]  /*0eb0*/  @!P0 BRA `(.L_x_9) ;  /* 0x00000000000c8947 */ /* 0x000fea0003800000 */
[----:B------:R-:W0:Y:S02]  /*0ec0*/  LDC.64 R2, c[0x0][0x588] ;  /* 0x00016200ff027b82 */ /* 0x000e240000000a00 */
[----:B0-----:R1:W5:Y:S01]  /*0ed0*/  LDG.E R2, desc[UR44][R2.64] ;  /* 0x0000002c02027981 */ /* 0x001362000c1e1900 */
[----:B------:R-:W-:Y:S05]  /*0ee0*/  BRA `(.L_x_8) ;  /* 0x0000000000087947 */ /* 0x000fea0003800000 */
.L_x_9:
[----:B------:R-:W-:Y:S02]  /*0ef0*/  ULDC UR4, c[0x0][0x580] ;  /* 0x0001600000047ab9 */ /* 0x000fe40000000800 */
[----:B------:R-:W-:-:S07]  /*0f00*/  IMAD.U32 R2, RZ, RZ, UR4 ;  /* 0x00000004ff027e24 */ /* 0x000fce000f8e00ff */
.L_x_8:
[----:B------:R-:W-:Y:S02]  /*0f10*/  ULDC.64 UR4, c[0x0][0x5a0] ;  /* 0x0001680000047ab9 */ /* 0x000fe40000000a00 */
[----:B------:R-:W-:-:S04]  /*0f20*/  ISETP.NE.U32.AND P0, PT, RZ, UR4, PT ;  /* 0x00000004ff007c0c */ /* 0x000fc8000bf05070 */
[----:B------:R-:W-:-:S13]  /*0f30*/  ISETP.NE.AND.EX P0, PT, RZ, UR5, PT, P0 ;  /* 0x00000005ff007c0c */ /* 0x000fda000bf05300 */
[----:B------:R-:W-:Y:S05]  /*0f40*/  @!P0 BRA `(.L_x_10) ;  /* 0x00000000001c8947 */ /* 0x000fea0003800000 */
[----:B------:R-:W2:Y:S02]  /*0f50*/  LDC.64 R4, c[0x0][0x5a0] ;  /* 0x00016800ff047b82 */ /* 0x000ea40000000a00 */
[----:B--2---:R-:W2:Y:S02]  /*0f60*/  LDG.E.64 R4, desc[UR44][R4.64] ;  /* 0x0000002c04047981 */ /* 0x004ea4000c1e1b00 */
[----:B--2---:R-:W-:-:S04]  /*0f70*/  ISETP.NE.U32.AND P0, PT, R4, RZ, PT ;  /* 0x000000ff0400720c */ /* 0x004fc80003f05070 */
[----:B------:R-:W-:-:S13]  /*0f80*/  ISETP.NE.AND.EX P0, PT, R5, RZ, PT, P0 ;  /* 0x000000ff0500720c */ /* 0x000fda0003f05300 */
[----:B------:R-:W-:Y:S05]  /*0f90*/  @!P0 BRA `(.L_x_10) ;  /* 0x0000000000088947 */ /* 0x000fea0003800000 */
[----:B------:R2:W5:Y:S01]  /*0fa0*/  LD.E R16, desc[UR44][R4.64] ;  /* 0x0000002c04107980 */ /* 0x000562000c101900 */
[----:B------:R-:W-:Y:S05]  /*0fb0*/  BRA `(.L_x_11) ;  /* 0x0000000000247947 */ /* 0x000fea0003800000 */
.L_x_10:
[----:B------:R-:W-:Y:S02]  /*0fc0*/  ULDC.64 UR4, c[0x0][0x590] ;  /* 0x0001640000047ab9 */ /* 0x000fe40000000a00 */
[----:B------:R-:W-:-:S04]  /*0fd0*/  ISETP.NE.U32.AND P0, PT, RZ, UR4, PT ;  /* 0x00000004ff007c0c */ /* 0x000fc8000bf05070 */
[----:B------:R-:W-:-:S13]  /*0fe0*/  ISETP.NE.AND.EX P0, PT, RZ, UR5, PT, P0 ;  /* 0x00000005ff007c0c */ /* 0x000fda000bf05300 */
[----:B------:R-:W-:Y:S05]  /*0ff0*/  @!P0 BRA `(.L_x_12) ;  /* 0x00000000000c8947 */ /* 0x000fea0003800000 */
[----:B------:R-:W2:Y:S02]  /*1000*/  LDC.64 R4, c[0x0][0x590] ;  /* 0x00016400ff047b82 */ /* 0x000ea40000000a00 */
[----:B--2---:R3:W5:Y:S01]  /*1010*/  LDG.E R16, desc[UR44][R4.64] ;  /* 0x0000002c04107981 */ /* 0x004762000c1e1900 */
[----:B------:R-:W-:Y:S05]  /*1020*/  BRA `(.L_x_11) ;  /* 0x0000000000087947 */ /* 0x000fea0003800000 */
.L_x_12:
[----:B------:R-:W-:Y:S02]  /*1030*/  ULDC UR4, c[0x0][0x584] ;  /* 0x0001610000047ab9 */ /* 0x000fe40000000800 */
[----:B------:R-:W-:-:S07]  /*1040*/  IMAD.U32 R16, RZ, RZ, UR4 ;  /* 0x00000004ff107e24 */ /* 0x000fce000f8e00ff */
.L_x_11:
[----:B------:R-:W-:-:S13]  /*1050*/  LOP3.LUT P0, RZ, R0, 0xff, RZ, 0xc0, !PT ;  /* 0x000000ff00ff7812 */ /* 0x000fda000780c0ff */
[----:B------:R-:W-:Y:S05]  /*1060*/  @!P0 EXIT ;  /* 0x000000000000894d */ /* 0x000fea0003800000 */
[----:B------:R-:W-:Y:S01]  /*1070*/  ULDC UR4, c[0x0][0x28c] ;  /* 0x0000a30000047ab9 */ /* 0x000fe20000000800 */
[----:B------:R-:W-:Y:S01]  /*1080*/  UMOV UR36, URZ ;  /* 0x0000003f00247c82 */ /* 0x000fe20008000000 */
[----:B------:R-:W-:Y:S01]  /*1090*/  UIADD3 UR4, UR4, 0x7f, URZ ;  /* 0x0000007f04047890 */ /* 0x000fe2000fffe03f */
[----:B------:R-:W-:-:S03]  /*10a0*/  UMOV UR39, URZ ;  /* 0x0000003f00277c82 */ /* 0x000fc60008000000 */
[----:B------:R-:W-:-:S04]  /*10b0*/  USHF.R.S32.HI UR5, URZ, 0x1f, UR4 ;  /* 0x0000001f3f057899 */ /* 0x000fc80008011404 */
[----:B------:R-:W-:-:S04]  /*10c0*/  ULEA.HI UR5, UR5, UR4, URZ, 0x7 ;  /* 0x0000000405057291 */ /* 0x000fc8000f8f383f */
[----:B------:R-:W-:-:S12]  /*10d0*/  USHF.R.S32.HI UR43, URZ, 0x7, UR5 ;  /* 0x000000073f2b7899 */ /* 0x000fd80008011405 */
.L_x_540:
[----:B------:R-:W4:Y:S01]  /*10e0*/  S2R R0, SR_TID.X ;  /* 0x0000000000007919 */ /* 0x000f220000002100 */
[----:B------:R-:W0:Y:S01]  /*10f0*/  S2UR UR6, SR_CgaCtaId ;  /* 0x00000000000679c3 */ /* 0x000e220000008800 */
[----:B------:R-:W-:Y:S02]  /*1100*/  UMOV UR46, 0x400 ;  /* 0x00000400002e7882 */ /* 0x000fe40000000000 */
[----:B0-----:R-:W-:Y:S01]  /*1110*/  ULEA UR46, UR6, UR46, 0x18 ;  /* 0x0000002e062e7291 */ /* 0x001fe2000f8ec03f */
[----:B----4-:R-:W-:-:S04]  /*1120*/  LOP3.LUT R0, R0, 0x80, RZ, 0xc0, !PT ;  /* 0x0000008000007812 */ /* 0x010fc800078ec0ff */
[----:B------:R-:W-:-:S06]  /*1130*/  SHF.R.U32.HI R0, RZ, 0x7, R0 ;  /* 0x00000007ff007819 */ /* 0x000fcc0000011600 */
[----:B------:R-:W0:Y:S02]  /*1140*/  SHFL.IDX PT, R0, R0, RZ, 0x1f ;  /* 0x00001fff00007589 */ /* 0x000e2400000e0000 */
[----:B0-----:R-:W-:-:S13]  /*1150*/  R2UR UR4, R0 ;  /* 0x00000000000472ca */ /* 0x001fda00000e0000 */
[----:B------:R-:W-:-:S04]  /*1160*/  ULEA.HI UR5, UR4, UR4, URZ, 0x1 ;  /* 0x0000000404057291 */ /* 0x000fc8000f8f083f */
[----:B------:R-:W-:-:S04]  /*1170*/  ULOP3.LUT UR5, UR5, 0x7fffe, URZ, 0xc0, !UPT ;  /* 0x0007fffe05057892 */ /* 0x000fc8000f8ec03f */
[----:B------:R-:W-:-:S03]  /*1180*/  UIADD3 UR5, UR4, -UR5, URZ ;  /* 0x8000000504057290 */ /* 0x000fc6000fffe03f */
[----:B------:R-:W-:Y:S01]  /*1190*/  ULDC UR4, c[0x0][0x28c] ;  /* 0x0000a30000047ab9 */ /* 0x000fe20000000800 */
[----:B------:R-:W-:Y:S01]  /*11a0*/  ULEA UR5, UR5, UR46, 0xd ;  /* 0x0000002e05057291 */ /* 0x000fe2000f8e683f */
[----:B------:R-:W-:-:S03]  /*11b0*/  ISETP.LT.AND P0, PT, RZ, UR4, PT ;  /* 0x00000004ff007c0c */ /* 0x000fc6000bf01270 */
[----:B------:R-:W-:-:S04]  /*11c0*/  UIADD3 UR5, UR5, 0x100, URZ ;  /* 0x0000010005057890 */ /* 0x000fc8000fffe03f */
[----:B------:R-:W-:-:S04]  /*11d0*/  USHF.R.U32.HI UR5, URZ, 0x4, UR5 ;  /* 0x000000043f057899 */ /* 0x000fc80008011605 */
[----:B------:R-:W-:Y:S02]  /*11e0*/  ULOP3.LUT UR47, UR5, 0x3fff, URZ, 0xc0, !UPT ;  /* 0x00003fff052f7892 */ /* 0x000fe4000f8ec03f */
[----:B-123--:R-:W-:Y:S10]  /*11f0*/  @P0 BRA `(.L_x_13) ;  /* 0x0000000000400947 */ /* 0x00eff40003800000 */
[----:B------:R-:W-:Y:S01]  /*1200*/  MOV R0, 0x0 ;  /* 0x0000000000007802 */ /* 0x000fe20000000f00 */
[----:B------:R-:W-:Y:S01]  /*1210*/  ULDC.64 UR4, c[0x4][0x68] ;  /* 0x01001a0000047ab9 */ /* 0x000fe20000000a00 */
[----:B------:R-:W-:Y:S01]  /*1220*/  ULDC.64 UR6, c[0x4][0x8] ;  /* 0x0100020000067ab9 */ /* 0x000fe20000000a00 */
[----:B--23--:R-:W-:Y:S01]  /*1230*/  MOV R4, UR4 ;  /* 0x0000000400047c02 */ /* 0x00cfe20008000f00 */
[----:B------:R0:W2:Y:S01]  /*1240*/  LDC.64 R14, c[0x4][R0] ;  /* 0x01000000000e7b82 */ /* 0x0000a20000000a00 */
[----:B------:R-:W-:Y:S01]  /*1250*/  IMAD.U32 R5, RZ, RZ, UR5 ;  /* 0x00000005ff057e24 */ /* 0x000fe2000f8e00ff */
[----:B------:R-:W-:Y:S01]  /*1260*/  ULDC.64 UR4, c[0x4][0x70] ;  /* 0x01001c0000047ab9 */ /* 0x000fe20000000a00 */
[----:B------:R-:W-:Y:S01]  /*1270*/  IMAD.U32 R10, RZ, RZ, UR6 ;  /* 0x00000006ff0a7e24 */ /* 0x000fe2000f8e00ff */
[----:B------:R-:W-:Y:S01]  /*1280*/  MOV R7, UR5 ;  /* 0x0000000500077c02 */ /* 0x000fe20008000f00 */
[----:B------:R-:W-:Y:S01]  /*1290*/  IMAD.U32 R6, RZ, RZ, UR4 ;  /* 0x00000004ff067e24 */ /* 0x000fe2000f8e00ff */
[----:B------:R-:W-:Y:S01]  /*12a0*/  MOV R8, 0x1e1 ;  /* 0x000001e100087802 */ /* 0x000fe20000000f00 */
[----:B------:R-:W-:-:S02]  /*12b0*/  IMAD.U32 R11, RZ, RZ, UR7 ;  /* 0x00000007ff0b7e24 */ /* 0x000fc4000f8e00ff */
[----:B------:R-:W-:Y:S02]  /*12c0*/  IMAD.MOV.U32 R12, RZ, RZ, 0x1 ;  /* 0x00000001ff0c7424 */ /* 0x000fe400078e00ff */
[----:B0-----:R-:W-:-:S07]  /*12d0*/  IMAD.MOV.U32 R13, RZ, RZ, RZ ;  /* 0x000000ffff0d7224 */ /* 0x001fce00078e00ff */
[----:B------:R-:W-:-:S07]  /*12e0*/  LEPC R20, `(.L_x_13) ;  /* 0x000000001014794e */ /* 0x000fce0000000000 */
[----:B-12--5:R-:W-:Y:S05]  /*12f0*/  CALL.ABS.NOINC R14 ;  /* 0x000000000e007343 */ /* 0x026fea0003c00000 */
.L_x_13:
[----:B------:R-:W-:-:S06]  /*1300*/  ULOP3.LUT UR4, UR37, 0x1, URZ, 0xfc, !UPT ;  /* 0x0000000125047892 */ /* 0x000fcc000f8efc3f */
[----:B------:R-:W-:-:S04]  /*1310*/  MOV R0, UR4 ;  /* 0x0000000400007c02 */ /* 0x000fc80008000f00 */
[----:B------:R-:W-:-:S13]  /*1320*/  ISETP.NE.AND P0, PT, R0, 0x3, PT ;  /* 0x000000030000780c */ /* 0x000fda0003f05270 */
[----:B------:R-:W-:Y:S05]  /*1330*/  @!P0 BRA `(.L_x_14) ;  /* 0x0000000000048947 */ /* 0x000fea0003800000 */
[----:B------:R-:W-:Y:S01]  /*1340*/  BPT.TRAP 0x1 ;  /* 0x000000040000795c */ /* 0x000fe20000300000 */
.L_x_14:
[----:B-1----:R-:W-:Y:S02]  /*1350*/  IMAD.U32 R3, RZ, RZ, UR39 ;  /* 0x00000027ff037e24 */ /* 0x002fe4000f8e00ff */
[----:B------:R-:W-:-:S03]  /*1360*/  IMAD.U32 R0, RZ, RZ, UR36 ;  /* 0x00000024ff007e24 */ /* 0x000fc6000f8e00ff */
[----:B------:R-:W-:Y:S02]  /*1370*/  LEA R3, R3, UR46, 0x3 ;  /* 0x0000002e03037c11 */ /* 0x000fe4000f8e18ff */
[----:B------:R-:W-:-:S04]  /*1380*/  SHF.L.U32 R0, R0, 0x1f, RZ ;  /* 0x0000001f00007819 */ /* 0x000fc800000006ff */
[----:B------:R0:W1:Y:S01]  /*1390*/  SYNCS.PHASECHK.TRANS64.TRYWAIT P1, [R3+URZ], R0 ;  /* 0x00000000030075a7 */ /* 0x000062000802017f */
[----:B------:R-:W-:Y:S05]  /*13a0*/  @!P0 BRA `(.L_x_15) ;  /* 0x0000000000048947 */ /* 0x000fea0003800000 */
[----:B------:R-:W-:Y:S01]  /*13b0*/  BPT.TRAP 0x1 ;  /* 0x000000040000795c */ /* 0x000fe20000300000 */
.L_x_15:
[----:B-1----:R-:W-:Y:S05]  /*13c0*/  @P1 BRA `(.L_x_16) ;  /* 0x0000000000081947 */ /* 0x002fea0003800000 */
[----:B------:R-:W1:Y:S02]  /*13d0*/  SYNCS.PHASECHK.TRANS64.TRYWAIT P1, [R3+URZ], R0 ;  /* 0x00000000030075a7 */ /* 0x000e64000802017f */
[----:B-1----:R-:W-:Y:S05]  /*13e0*/  @!P1 BRA `(.L_x_17) ;  /* 0x0000031800b09947 */ /* 0x002fea0003800000 */
.L_x_16:
[----:B------:R-:W-:-:S04]  /*13f0*/  UISETP.LT.AND UP0, UPT, UR43, 0x1, UPT ;  /* 0x000000012b00788c */ /* 0x000fc8000bf01270 */
[----:B------:R-:W-:-:S04]  /*1400*/  USEL UR4, UR43, 0x1, UP0 ;  /* 0x000000012b047887 */ /* 0x000fc80008000000 */
[----:B------:R-:W-:-:S06]  /*1410*/  UIADD3 UR4, UR43, -UR4, URZ ;  /* 0x800000042b047290 */ /* 0x000fcc000fffe03f */
[----:B01----:R-:W-:Y:S01]  /*1420*/  MOV R0, UR4 ;  /* 0x0000000400007c02 */ /* 0x003fe20008000f00 */
[----:B------:R-:W-:Y:S05]  /*1430*/  WARPSYNC.ALL ;  /* 0x0000000000007948 */ /* 0x000fea0003800000 */
[----:B------:R-:W-:Y:S01]  /*1440*/  ISETP.GE.AND P1, PT, R0, 0x1, PT ;  /* 0x000000010000780c */ /* 0x000fe20003f26270 */
[----:B------:R-:W-:Y:S01]  /*1450*/  UIADD3 UR46, UR46, 0x60100, URZ ;  /* 0x000601002e2e7890 */ /* 0x000fe2000fffe03f */
[----:B------:R-:W-:Y:S01]  /*1460*/  WARPGROUP.ARRIVE ;  /* 0x00000000000079c5 */ /* 0x000fe20000000000 */
[----:B------:R-:W-:Y:S01]  /*1470*/  ULOP3.LUT UR4, UR47, 0x10000, URZ, 0xfc, !UPT ;  /* 0x000100002f047892 */ /* 0x000fe2000f8efc3f */
[----:B------:R0:W-:Y:S01]  /*1480*/  STL [R1+0x2c8], R17 ;  /* 0x0002c81101007387 */ /* 0x0001e20000100800 */
[----:B------:R-:W-:-:S02]  /*1490*/  USHF.R.U32.HI UR46, URZ, 0x4, UR46 ;  /* 0x000000043f2e7899 */ /* 0x000fc4000801162e */
[----:B------:R-:W-:Y:S01]  /*14a0*/  ULEA UR8, UR39, UR4, 0xd ;  /* 0x0000000427087291 */ /* 0x000fe2000f8e683f */
[----:B-----5:R-:W-:Y:S01]  /*14b0*/  STL [R1+0x2c4], R16 ;  /* 0x0002c41001007387 */ /* 0x020fe20000100800 */
[----:B------:R-:W-:Y:S01]  /*14c0*/  ULOP3.LUT UR5, UR46, 0x3fff, URZ, 0xc0, !UPT ;  /* 0x00003fff2e057892 */ /* 0x000fe2000f8ec03f */
[----:B------:R-:W-:Y:S01]  /*14d0*/  UMOV UR9, 0x40000040 ;  /* 0x4000004000097882 */ /* 0x000fe20000000000 */
[----:B------:R-:W-:Y:S02]  /*14e0*/  UMOV UR11, 0x40000040 ;  /* 0x40000040000b7882 */ /* 0x000fe40000000000 */
[----:B------:R-:W-:Y:S01]  /*14f0*/  ULOP3.LUT UR5, UR5, 0x10000, URZ, 0xfc, !UPT ;  /* 0x0001000005057892 */ /* 0x000fe2000f8efc3f */
[----:B------:R1:W-:Y:S01]  /*1500*/  STL [R1+0x2c0], R2 ;  /* 0x0002c00201007387 */ /* 0x0003e20000100800 */
[----:B------:R-:W-:Y:S02]  /*1510*/  UIADD3 UR12, UR8, 0x400, URZ ;  /* 0x00000400080c7890 */ /* 0x000fe4000fffe03f */
[----:B------:R-:W-:Y:S01]  /*1520*/  ULEA UR6, UR39, UR5, 0xd ;  /* 0x0000000527067291 */ /* 0x000fe2000f8e683f */
[----:B------:R4:W-:Y:S01]  /*1530*/  STL [R1+0x2bc], R0 ;  /* 0x0002bc0001007387 */ /* 0x0009e20000100800 */
[----:B------:R-:W-:Y:S01]  /*1540*/  UMOV UR15, UR11 ;  /* 0x0000000b000f7c82 */ /* 0x000fe20008000000 */
[----:B------:R-:W-:-:S04]  /*1550*/  UMOV UR13, 0x40000040 ;  /* 0x40000040000d7882 */ /* 0x000fc80000000000 */
[----:B------:R-:W-:Y:S02]  /*1560*/  UMOV UR10, UR6 ;  /* 0x00000006000a7c82 */ /* 0x000fe40008000000 */
[----:B------:R-:W-:Y:S01]  /*1570*/  HGMMA.64x256x8.F32.TF32 R24, gdesc[UR8], RZ, !UPT, gsb0 ;  /* 0x07e00000081879f0 */ /* 0x000fe2000c0028ff */
[----:B------:R-:W-:Y:S02]  /*1580*/  UMOV UR14, UR10 ;  /* 0x0000000a000e7c82 */ /* 0x000fe40008000000 */
[----:B------:R-:W-:Y:S02]  /*1590*/  WARPGROUP.DEPBAR.LE gsb0, 0x0 ;  /* 0x00008000000079c5 */ /* 0x000fe40000010000 */
[----:B------:R-:W-:Y:S01]  /*15a0*/  STL.64 [R1], R24 ;  /* 0x0000001801007387 */ /* 0x000fe20000100a00 */
[----:B------:R-:W-:Y:S01]  /*15b0*/  IMAD.MOV.U32 R235, RZ, RZ, R46 ;  /* 0x000000ffffeb7224 */ /* 0x000fe200078e002e */
[----:B------:R-:W-:Y:S01]  /*15c0*/  MOV R233, R48 ;  /* 0x0000003000e97202 */ /* 0x000fe20000000f00 */
[----:B------:R-:W-:Y:S01]  /*15d0*/  IMAD.MOV.U32 R234, RZ, RZ, R47 ;  /* 0x000000ffffea7224 */ /* 0x000fe200078e002f */
[----:B------:R-:W-:Y:S01]  /*15e0*/  STL.64 [R1+0x8], R26 ;  /* 0x0000081a01007387 */ /* 0x000fe20000100a00 */
        /* <DEDUP_REMOVED lines=73> */
[----:B0-----:R-:W-:Y:S01]  /*1a80*/  MOV R17, R135 ;  /* 0x0000008700117202 */ /* 0x001fe20000000f00 */
[----:B------:R-:W-:Y:S01]  /*1a90*/  IMAD.MOV.U32 R188, RZ, RZ, R104 ;  /* 0x000000ffffbc7224 */ /* 0x000fe200078e0068 */
[----:B------:R-:W-:Y:S01]  /*1aa0*/  MOV R14, R138 ;  /* 0x0000008a000e7202 */ /* 0x000fe20000000f00 */
[----:B------:R-:W-:Y:S01]  /*1ab0*/  IMAD.MOV.U32 R190, RZ, RZ, R106 ;  /* 0x000000ffffbe7224 */ /* 0x000fe200078e006a */
[----:B------:R-:W-:Y:S01]  /*1ac0*/  MOV R11, R141 ;  /* 0x0000008d000b7202 */ /* 0x000fe20000000f00 */
[----:B------:R-:W-:Y:S01]  /*1ad0*/  IMAD.MOV.U32 R191, RZ, RZ, R107 ;  /* 0x000000ffffbf7224 */ /* 0x000fe200078e006b */
[----:B------:R-:W-:Y:S01]  /*1ae0*/  MOV R8, R144 ;  /* 0x0000009000087202 */ /* 0x000fe20000000f00 */
[----:B------:R-:W-:Y:S01]  /*1af0*/  IMAD.MOV.U32 R193, RZ, RZ, R109 ;  /* 0x000000ffffc17224 */ /* 0x000fe200078e006d */
[----:B--23--:R-:W-:Y:S01]  /*1b00*/  MOV R5, R147 ;  /* 0x0000009300057202 */ /* 0x00cfe20000000f00 */
[----:B------:R-:W-:Y:S01]  /*1b10*/  IMAD.MOV.U32 R194, RZ, RZ, R110 ;  /* 0x000000ffffc27224 */ /* 0x000fe200078e006e */
[----:B-1----:R-:W-:Y:S01]  /*1b20*/  MOV R2, R150 ;  /* 0x0000009600027202 */ /* 0x002fe20000000f00 */
[----:B------:R-:W-:Y:S01]  /*1b30*/  IMAD.MOV.U32 R196, RZ, RZ, R112 ;  /* 0x000000ffffc47224 */ /* 0x000fe200078e0070 */
[----:B------:R0:W-:Y:S01]  /*1b40*/  STL.64 [R1+0x50], R44 ;  /* 0x0000502c01007387 */ /* 0x0001e20000100a00 */
[----:B------:R-:W-:-:S02]  /*1b50*/  IMAD.MOV.U32 R197, RZ, RZ, R113 ;  /* 0x000000ffffc57224 */ /* 0x000fc400078e0071 */
[----:B------:R-:W-:Y:S01]  /*1b60*/  IMAD.MOV.U32 R199, RZ, RZ, R115 ;  /* 0x000000ffffc77224 */ /* 0x000fe200078e0073 */
[----:B------:R-:W-:Y:S01]  /*1b70*/  STL [R1+0x15d0], R162 ;  /* 0x0015d0a201007387 */ /* 0x000fe20000100800 */
[----:B------:R-:W-:Y:S02]  /*1b80*/  IMAD.MOV.U32 R200, RZ, RZ, R116 ;  /* 0x000000ffffc87224 */ /* 0x000fe400078e0074 */
[----:B------:R-:W-:Y:S02]  /*1b90*/  IMAD.MOV.U32 R202, RZ, RZ, R118 ;  /* 0x000000ffffca7224 */ /* 0x000fe400078e0076 */
[----:B------:R-:W-:Y:S02]  /*1ba0*/  IMAD.MOV.U32 R203, RZ, RZ, R119 ;  /* 0x000000ffffcb7224 */ /* 0x000fe400078e0077 */
[----:B------:R-:W-:Y:S02]  /*1bb0*/  IMAD.MOV.U32 R205, RZ, RZ, R121 ;  /* 0x000000ffffcd7224 */ /* 0x000fe400078e0079 */
[----:B------:R-:W-:-:S02]  /*1bc0*/  IMAD.MOV.U32 R206, RZ, RZ, R122 ;  /* 0x000000ffffce7224 */ /* 0x000fc400078e007a */
[----:B------:R-:W-:Y:S02]  /*1bd0*/  IMAD.MOV.U32 R208, RZ, RZ, R124 ;  /* 0x000000ffffd07224 */ /* 0x000fe400078e007c */
        /* <DEDUP_REMOVED lines=17> */
[----:B----4-:R-:W-:Y:S02]  /*1cf0*/  IMAD.MOV.U32 R0, RZ, RZ, R151 ;  /* 0x000000ffff007224 */ /* 0x010fe400078e0097 */
[----:B0-----:R-:W-:-:S06]  /*1d00*/  WARPGROUP.ARRIVE ;  /* 0x00000000000079c5 */ /* 0x001fcc0000000000 */
[----:B------:R-:W-:Y:S03]  /*1d10*/  HGMMA.64x256x8.F32.TF32 R24, gdesc[UR12], RZ, !UPT, gsb0 ;  /* 0x07e000000c1879f0 */ /* 0x000fe6000c0028ff */
[----:B------:R-:W-:Y:S02]  /*1d20*/  WARPGROUP.DEPBAR.LE gsb0, 0x0 ;  /* 0x00008000000079c5 */ /* 0x000fe40000010000 */
[----:B------:R-:W-:Y:S04]  /*1d30*/  STL.64 [R1+0x15c8], R150 ;  /* 0x0015c89601007387 */ /* 0x000fe80000100a00 */
        /* <DEDUP_REMOVED lines=20> */
[----:B------:R0:W-:Y:S04]  /*1e80*/  STL.64 [R1+0x1520], R108 ;  /* 0x0015206c01007387 */ /* 0x0001e80000100a00 */
[----:B0-----:R-:W2:Y:S04]  /*1e90*/  LDL.LU R108, [R1] ;  /* 0x00000000016c7983 */ /* 0x001ea80000300800 */
[----:B------:R-:W2:Y:S04]  /*1ea0*/  LDL.LU R109, [R1+0x4] ;  /* 0x00000400016d7983 */ /* 0x000ea80000300800 */
        /* <DEDUP_REMOVED lines=19> */
[----:B------:R-:W2:Y:S01]  /*1fe0*/  LDL.LU R129, [R1+0x54] ;  /* 0x0000540001817983 */ /* 0x000ea20000300800 */
        /* <DEDUP_REMOVED lines=31> */
[----:B------:R-:W-:Y:S01]  /*21e0*/  UIADD3 UR12, UR8, 0x2, URZ ;  /* 0x00000002080c7890 */ /* 0x000fe2000fffe03f */
[----:B------:R-:W-:Y:S01]  /*21f0*/  IMAD.MOV.U32 R214, RZ, RZ, R22 ;  /* 0x000000ffffd67224 */ /* 0x000fe200078e0016 */
[----:B------:R-:W-:Y:S01]  /*2200*/  UIADD3 UR14, UR6, 0x2, URZ ;  /* 0x00000002060e7890 */ /* 0x000fe2000fffe03f */
[----:B------:R-:W-:Y:S01]  /*2210*/  IMAD.MOV.U32 R216, RZ, RZ, R20 ;  /* 0x000000ffffd87224 */ /* 0x000fe200078e0014 */
[----:B------:R-:W-:Y:S01]  /*2220*/  UMOV UR13, 0x40000040 ;  /* 0x40000040000d7882 */ /* 0x000fe20000000000 */
[----:B------:R-:W-:Y:S01]  /*2230*/  IMAD.MOV.U32 R217, RZ, RZ, R19 ;  /* 0x000000ffffd97224 */ /* 0x000fe200078e0013 */
[----:B------:R-:W-:Y:S01]  /*2240*/  UMOV UR15, 0x40000040 ;  /* 0x40000040000f7882 */ /* 0x000fe20000000000 */
        /* <DEDUP_REMOVED lines=11> */
[----:B------:R-:W-:-:S06]  /*2300*/  IMAD.MOV.U32 R235, RZ, RZ, R0 ;  /* 0x000000ffffeb7224 */ /* 0x000fcc00078e0000 */
[----:B--2---:R-:W-:-:S06]  /*2310*/  WARPGROUP.ARRIVE ;  /* 0x00000000000079c5 */ /* 0x004fcc0000000000 */
[----:B------:R-:W-:Y:S03]  /*2320*/  HGMMA.64x256x8.F32.TF32 R108, gdesc[UR12], R108, gsb0 ;  /* 0x07e000000c6c79f0 */ /* 0x000fe6000800286c */
[----:B------:R-:W-:Y:S02]  /*2330*/  WARPGROUP.DEPBAR.LE gsb0, 0x0 ;  /* 0x00008000000079c5 */ /* 0x000fe40000010000 */
[----:B------:R-:W-:Y:S04]  /*2340*/  STL.64 [R1], R108 ;  /* 0x0000006c01007387 */ /* 0x000fe80000100a00 */
        /* <DEDUP_REMOVED lines=63> */
[----:B0-----:R-:W2:Y:S04]  /*2740*/  LDL.LU R162, [R1+0x15d0] ;  /* 0x0015d00001a27983 */ /* 0x001ea80000300800 */
[----:B------:R-:W3:Y:S04]  /*2750*/  LDL.LU.64 R150, [R1+0x15c8] ;  /* 0x0015c80001967983 */ /* 0x000ee80000300a00 */
        /* <DEDUP_REMOVED lines=20> */
[----:B------:R-:W3:Y:S01]  /*28a0*/  LDL.LU.64 R108, [R1+0x1520] ;  /* 0x00152000016c7983 */ /* 0x000ee20000300a00 */
[----:B------:R-:W-:Y:S01]  /*28b0*/  UIADD3 UR12, UR8, 0x402, URZ ;  /* 0x00000402080c7890 */ /* 0x000fe2000fffe03f */
[----:B------:R-:W-:Y:S01]  /*28c0*/  UMOV UR13, 0x40000040 ;  /* 0x40000040000d7882 */ /* 0x000fe20000000000 */
[----:B---3--:R-:W-:-:S07]  /*28d0*/  WARPGROUP.ARRIVE ;  /* 0x00000000000079c5 */ /* 0x008fce0000000000 */
[----:B------:R-:W-:Y:S03]  /*28e0*/  HGMMA.64x256x8.F32.TF32 R24, gdesc[UR12], R24, gsb0 ;  /* 0x07e000000c1879f0 */ /* 0x000fe60008002818 */
        /* <DEDUP_REMOVED lines=65> */
[----:B0-----:R-:W3:Y:S04]  /*2d00*/  LDL.LU.64 R24, [R1] ;  /* 0x0000000001187983 */ /* 0x001ee80000300a00 */
        /* <DEDUP_REMOVED lines=63> */
[----:B------:R-:W-:-:S02]  /*3100*/  UIADD3 UR12, UR8, 0x4, URZ ;  /* 0x00000004080c7890 */ /* 0x000fc4000fffe03f */
[----:B------:R-:W-:Y:S01]  /*3110*/  UIADD3 UR14, UR6, 0x4, URZ ;  /* 0x00000004060e7890 */ /* 0x000fe2000fffe03f */
[----:B------:R-:W-:Y:S01]  /*3120*/  UMOV UR13, 0x40000040 ;  /* 0x40000040000d7882 */ /* 0x000fe20000000000 */
[----:B------:R-:W-:Y:S01]  /*3130*/  UMOV UR15, 0x40000040 ;  /* 0x40000040000f7882 */ /* 0x000fe20000000000 */
[----:B---3--:R-:W-:-:S06]  /*3140*/  WARPGROUP.ARRIVE ;  /* 0x00000000000079c5 */ /* 0x008fcc0000000000 */
[----:B------:R-:W-:Y:S03]  /*3150*/  HGMMA.64x256x8.F32.TF32 R24, gdesc[UR12], R24, gsb0 ;  /* 0x07e000000c1879f0 */ /* 0x000fe60008002818 */
[----:B------:R-:W-:Y:S02]  /*3160*/  WARPGROUP.DEPBAR.LE gsb0, 0x0 ;  /* 0x00008000000079c5 */ /* 0x000fe40000010000 */
[----:B------:R-:W-:Y:S01]  /*3170*/  STL.64 [R1], R24 ;  /* 0x0000001801007387 */ /* 0x000fe20000100a00 */
[----:B------:R-:W-:Y:S01]  /*3180*/  IMAD.MOV.U32 R2, RZ, RZ, R150 ;  /* 0x000000ffff027224 */ /* 0x000fe200078e0096 */
[----:B------:R-:W-:Y:S01]  /*3190*/  MOV R0, R151 ;  /* 0x0000009700007202 */ /* 0x000fe20000000f00 */
[----:B------:R-:W-:Y:S01]  /*31a0*/  IMAD.MOV.U32 R3, RZ, RZ, R149 ;  /* 0x000000ffff037224 */ /* 0x000fe200078e0095 */
[----:B------:R-:W-:Y:S01]  /*31b0*/  STL.64 [R1+0x8], R26 ;  /* 0x0000081a01007387 */ /* 0x000fe20000100a00 */
[----:B------:R-:W-:Y:S01]  /*31c0*/  MOV R4, R148 ;  /* 0x0000009400047202 */ /* 0x000fe20000000f00 */
[----:B------:R-:W-:Y:S01]  /*31d0*/  IMAD.MOV.U32 R6, RZ, RZ, R146 ;  /* 0x000000ffff067224 */ /* 0x000fe200078e0092 */
[----:B------:R-:W-:Y:S01]  /*31e0*/  MOV R7, R145 ;  /* 0x0000009100077202 */ /* 0x000fe20000000f00 */
        /* <DEDUP_REMOVED lines=32> */
[----:B------:R0:W-:Y:S01]  /*33f0*/  STL.64 [R1+0x50], R44 ;  /* 0x0000502c01007387 */ /* 0x0001e20000100a00 */
[----:B------:R-:W-:Y:S01]  /*3400*/  IMAD.MOV.U32 R207, RZ, RZ, R123 ;  /* 0x000000ffffcf7224 */ /* 0x000fe200078e007b */
[----:B------:R-:W-:Y:S01]  /*3410*/  MOV R202, R118 ;  /* 0x0000007600ca7202 */ /* 0x000fe20000000f00 */
[----:B------:R-:W-:Y:S01]  /*3420*/  IMAD.MOV.U32 R204, RZ, RZ, R120 ;  /* 0x000000ffffcc7224 */ /* 0x000fe200078e0078 */
[----:B------:R-:W3:Y:S01]  /*3430*/  LDL.LU.64 R150, [R1+0x1518] ;  /* 0x0015180001967983 */ /* 0x000ee20000300a00 */
        /* <DEDUP_REMOVED lines=96> */
[----:B------:R-:W-:-:S03]  /*3a40*/  IMAD.MOV.U32 R234, RZ, RZ, R47 ;  /* 0x000000ffffea7224 */ /* 0x000fc600078e002f */
        /* <DEDUP_REMOVED lines=28> */
[----:B0-----:R-:W3:Y:S04]  /*3c10*/  LDL.LU.64 R44, [R1+0x1370] ;  /* 0x00137000012c7983 */ /* 0x001ee80000300a00 */
        /* <DEDUP_REMOVED lines=11> */
[----:B------:R-:W-:-:S02]  /*3cd0*/  UMOV UR13, 0x40000040 ;  /* 0x40000040000d7882 */ /* 0x000fc40000000000 */
[----:B--2---:R-:W-:Y:S01]  /*3ce0*/  STL [R1+0x1318], R162 ;  /* 0x001318a201007387 */ /* 0x004fe20000100800 */
[----:B---3--:R-:W-:-:S06]  /*3cf0*/  WARPGROUP.ARRIVE ;  /* 0x00000000000079c5 */ /* 0x008fcc0000000000 */
        /* <DEDUP_REMOVED lines=74> */
[----:B------:R-:W-:-:S02]  /*41a0*/  IMAD.MOV.U32 R151, RZ, RZ, R214 ;  /* 0x000000ffff977224 */ /* 0x000fc400078e00d6 */
[----:B------:R-:W-:Y:S01]  /*41b0*/  IMAD.MOV.U32 R162, RZ, RZ, R213 ;  /* 0x000000ffffa27224 */ /* 0x000fe200078e00d5 */
[----:B------:R-:W-:Y:S01]  /*41c0*/  MOV R213, R23 ;  /* 0x0000001700d57202 */ /* 0x000fe20000000f00 */
        /* <DEDUP_REMOVED lines=14> */
[----:B------:R-:W-:Y:S01]  /*42b0*/  IMAD.MOV.U32 R235, RZ, RZ, R0 ;  /* 0x000000ffffeb7224 */ /* 0x000fe200078e0000 */
[----:B------:R-:W-:Y:S02]  /*42c0*/  UIADD3 UR12, UR8, 0x6, URZ ;  /* 0x00000006080c7890 */ /* 0x000fe4000fffe03f */
[----:B------:R-:W-:Y:S01]  /*42d0*/  UIADD3 UR14, UR6, 0x6, URZ ;  /* 0x00000006060e7890 */ /* 0x000fe2000fffe03f */
[----:B------:R-:W-:Y:S01]  /*42e0*/  UMOV UR13, 0x40000040 ;  /* 0x40000040000d7882 */ /* 0x000fe20000000000 */
[----:B------:R-:W-:Y:S01]  /*42f0*/  UMOV UR15, 0x40000040 ;  /* 0x40000040000f7882 */ /* 0x000fe20000000000 */
        /* <DEDUP_REMOVED lines=236> */
[----:B------:R-:W-:Y:S01]  /*51c0*/  STL.64 [R1+0x30], R36 ;  /* 0x0000302401007387 */ /* 0x000fe20000100a00 */
[----:B------:R-:W-:-:S03]  /*51d0*/  IMAD.MOV.U32 R2, RZ, RZ, R150 ;  /* 0x000000ffff027224 */ /* 0x000fc600078e0096 */
[----:B------:R-:W-:Y:S01]  /*51e0*/  STL.64 [R1+0x38], R38 ;  /* 0x0000382601007387 */ /* 0x000fe20000100a00 */
[----:B------:R-:W-:-:S03]  /*51f0*/  IMAD.MOV.U32 R0, RZ, RZ, R151 ;  /* 0x000000ffff007224 */ /* 0x000fc600078e0097 */
[----:B------:R-:W-:Y:S01]  /*5200*/  STL.64 [R1+0x40], R40 ;  /* 0x0000402801007387 */ /* 0x000fe20000100a00 */
[----:B------:R-:W-:Y:S01]  /*5210*/  IMAD.MOV.U32 R4, RZ, RZ, R148 ;  /* 0x000000ffff047224 */ /* 0x000fe200078e0094 */
[----:B------:R-:W-:Y:S02]  /*5220*/  MOV R3, R149 ;  /* 0x0000009500037202 */ /* 0x000fe40000000f00 */
[----:B------:R-:W-:Y:S01]  /*5230*/  STL.64 [R1+0x48], R42 ;  /* 0x0000482a01007387 */ /* 0x000fe20000100a00 */
[----:B------:R-:W-:Y:S01]  /*5240*/  MOV R6, R146 ;  /* 0x0000009200067202 */ /* 0x000fe20000000f00 */
[----:B------:R-:W-:Y:S02]  /*5250*/  IMAD.MOV.U32 R5, RZ, RZ, R147 ;  /* 0x000000ffff057224 */ /* 0x000fe400078e0093 */
[----:B------:R0:W-:Y:S01]  /*5260*/  STL.64 [R1+0x50], R44 ;  /* 0x0000502c01007387 */ /* 0x0001e20000100a00 */
[----:B------:R-:W-:-:S03]  /*5270*/  IMAD.MOV.U32 R8, RZ, RZ, R144 ;  /* 0x000000ffff087224 */ /* 0x000fc600078e0090 */
[----:B------:R-:W3:Y:S01]  /*5280*/  LDL.LU.64 R150, [R1+0x1260] ;  /* 0x0012600001967983 */ /* 0x000ee20000300a00 */
[----:B------:R-:W-:Y:S01]  /*5290*/  IMAD.MOV.U32 R7, RZ, RZ, R145 ;  /* 0x000000ffff077224 */ /* 0x000fe200078e0091 */
[----:B------:R-:W-:Y:S02]  /*52a0*/  MOV R9, R143 ;  /* 0x0000008f00097202 */ /* 0x000fe40000000f00 */
[----:B------:R-:W3:Y:S01]  /*52b0*/  LDL.LU.64 R148, [R1+0x1258] ;  /* 0x0012580001947983 */ /* 0x000ee20000300a00 */
[----:B------:R-:W-:Y:S01]  /*52c0*/  IMAD.MOV.U32 R10, RZ, RZ, R142 ;  /* 0x000000ffff0a7224 */ /* 0x000fe200078e008e */
[----:B------:R-:W-:Y:S02]  /*52d0*/  MOV R12, R140 ;  /* 0x0000008c000c7202 */ /* 0x000fe40000000f00 */
[----:B------:R-:W3:Y:S01]  /*52e0*/  LDL.LU.64 R146, [R1+0x1250] ;  /* 0x0012500001927983 */ /* 0x000ee20000300a00 */
[----:B------:R-:W-:-:S03]  /*52f0*/  IMAD.MOV.U32 R11, RZ, RZ, R141 ;  /* 0x000000ffff0b7224 */ /* 0x000fc600078e008d */
[----:B------:R-:W3:Y:S01]  /*5300*/  LDL.LU.64 R144, [R1+0x1248] ;  /* 0x0012480001907983 */ /* 0x000ee20000300a00 */
[----:B------:R-:W-:Y:S01]  /*5310*/  IMAD.MOV.U32 R14, RZ, RZ, R138 ;  /* 0x000000ffff0e7224 */ /* 0x000fe200078e008a */
[----:B------:R-:W-:Y:S01]  /*5320*/  MOV R15, R137 ;  /* 0x00000089000f7202 */ /* 0x000fe20000000f00 */
[----:B------:R-:W-:Y:S01]  /*5330*/  IMAD.MOV.U32 R13, RZ, RZ, R139 ;  /* 0x000000ffff0d7224 */ /* 0x000fe200078e008b */
        /* <DEDUP_REMOVED lines=488> */
[----:B------:R-:W-:-:S03]  /*71c0*/  MOV R2, R150 ;  /* 0x0000009600027202 */ /* 0x000fc60000000f00 */
[----:B------:R-:W-:Y:S01]  /*71d0*/  STL.64 [R1+0x38], R38 ;  /* 0x0000382601007387 */ /* 0x000fe20000100a00 */
[----:B------:R-:W-:-:S03]  /*71e0*/  IMAD.MOV.U32 R0, RZ, RZ, R151 ;  /* 0x000000ffff007224 */ /* 0x000fc600078e0097 */
[----:B------:R-:W-:Y:S01]  /*71f0*/  STL.64 [R1+0x40], R40 ;  /* 0x0000402801007387 */ /* 0x000fe20000100a00 */
[----:B------:R-:W-:-:S03]  /*7200*/  IMAD.MOV.U32 R4, RZ, RZ, R148 ;  /* 0x000000ffff047224 */ /* 0x000fc600078e0094 */
[----:B------:R-:W-:Y:S01]  /*7210*/  STL.64 [R1+0x48], R42 ;  /* 0x0000482a01007387 */ /* 0x000fe20000100a00 */
[----:B------:R-:W-:Y:S01]  /*7220*/  IMAD.MOV.U32 R3, RZ, RZ, R149 ;  /* 0x000000ffff037224 */ /* 0x000fe200078e0095 */
[----:B------:R-:W-:Y:S02]  /*7230*/  MOV R5, R147 ;  /* 0x0000009300057202 */ /* 0x000fe40000000f00 */
[----:B------:R0:W-:Y:S01]  /*7240*/  STL.64 [R1+0x50], R44 ;  /* 0x0000502c01007387 */ /* 0x0001e20000100a00 */
        /* <DEDUP_REMOVED lines=149> */
[----:B------:R-:W-:Y:S02]  /*7ba0*/  IMAD.MOV.U32 R235, RZ, RZ, R46 ;  /* 0x000000ffffeb7224 */ /* 0x000fe400078e002e */
[----:B------:R-:W-:Y:S01]  /*7bb0*/  IMAD.MOV.U32 R234, RZ, RZ, R47 ;  /* 0x000000ffffea7224 */ /* 0x000fe200078e002f */
        /* <DEDUP_REMOVED lines=353> */
[----:B------:R-:W-:-:S03]  /*91d0*/  MOV R0, R151 ;  /* 0x0000009700007202 */ /* 0x000fc60000000f00 */
[----:B------:R-:W-:Y:S01]  /*91e0*/  STL.64 [R1+0x40], R40 ;  /* 0x0000402801007387 */ /* 0x000fe20000100a00 */
[----:B------:R-:W-:Y:S01]  /*91f0*/  MOV R4, R148 ;  /* 0x0000009400047202 */ /* 0x000fe20000000f00 */
[----:B------:R-:W-:Y:S02]  /*9200*/  IMAD.MOV.U32 R3, RZ, RZ, R149 ;  /* 0x000000ffff037224 */ /* 0x000fe400078e0095 */
[----:B------:R-:W-:Y:S01]  /*9210*/  STL.64 [R1+0x48], R42 ;  /* 0x0000482a01007387 */ /* 0x000fe20000100a00 */
[----:B------:R-:W-:-:S03]  /*9220*/  IMAD.MOV.U32 R6, RZ, RZ, R146 ;  /* 0x000000ffff067224 */ /* 0x000fc600078e0092 */
[----:B------:R0:W-:Y:S01]  /*9230*/  STL.64 [R1+0x50], R44 ;  /* 0x0000502c01007387 */ /* 0x0001e20000100a00 */
        /* <DEDUP_REMOVED lines=1784> */
[----:B------:R-:W-:Y:S01]  /*101c0*/  IMAD.MOV.U32 R221, RZ, RZ, R19 ;  /* 0x000000ffffdd7224 */ /* 0x000fe200078e0013 */
[----:B------:R0:W5:Y:S01]  /*101d0*/  LDL.LU R17, [R1+0x2c8] ;  /* 0x0002c80001117983 */ /* 0x0001620000300800 */
[----:B------:R-:W-:-:S02]  /*101e0*/  IMAD.MOV.U32 R222, RZ, RZ, R18 ;  /* 0x000000ffffde7224 */ /* 0x000fc400078e0012 */
[----:B------:R-:W-:Y:S01]  /*101f0*/  IMAD.MOV.U32 R224, RZ, RZ, R14 ;  /* 0x000000ffffe07224 */ /* 0x000fe200078e000e */
[----:B------:R0:W5:Y:S01]  /*10200*/  LDL.LU R16, [R1+0x2c4] ;  /* 0x0002c40001107983 */ /* 0x0001620000300800 */
[----:B------:R-:W-:Y:S02]  /*10210*/  IMAD.MOV.U32 R225, RZ, RZ, R13 ;  /* 0x000000ffffe17224 */ /* 0x000fe400078e000d */
[----:B------:R-:W-:Y:S01]  /*10220*/  IMAD.MOV.U32 R227, RZ, RZ, R11 ;  /* 0x000000ffffe37224 */ /* 0x000fe200078e000b */
[----:B------:R0:W5:Y:S01]  /*10230*/  LDL.LU R2, [R1+0x2c0] ;  /* 0x0002c00001027983 */ /* 0x0001620000300800 */
[----:B------:R-:W-:Y:S02]  /*10240*/  IMAD.MOV.U32 R228, RZ, RZ, R10 ;  /* 0x000000ffffe47224 */ /* 0x000fe400078e000a */
[----:B------:R-:W-:Y:S01]  /*10250*/  IMAD.MOV.U32 R230, RZ, RZ, R8 ;  /* 0x000000ffffe67224 */ /* 0x000fe200078e0008 */
[----:B------:R0:W5:Y:S01]  /*10260*/  LDL.LU R0, [R1+0x2bc] ;  /* 0x0002bc0001007983 */ /* 0x0001620000300800 */
[----:B------:R-:W-:-:S02]  /*10270*/  IMAD.MOV.U32 R231, RZ, RZ, R7 ;  /* 0x000000ffffe77224 */ /* 0x000fc400078e0007 */
        /* <DEDUP_REMOVED lines=69> */
[----:B-1----:R0:W5:Y:S04]  /*106d0*/  LDL.LU R162, [R1+0x2b8] ;  /* 0x0002b80001a27983 */ /* 0x0021680000300800 */
[----:B------:R-:W2:Y:S04]  /*106e0*/  LDL.LU.64 R150, [R1+0x2b0] ;  /* 0x0002b00001967983 */ /* 0x000ea80000300a00 */
        /* <DEDUP_REMOVED lines=20> */
[----:B------:R-:W2:Y:S01]  /*10830*/  LDL.LU.64 R108, [R1+0x208] ;  /* 0x00020800016c7983 */ /* 0x000ea20000300a00 */
[----:B------:R-:W-:Y:S01]  /*10840*/  UIADD3 UR12, UR8, 0x1c06, URZ ;  /* 0x00001c06080c7890 */ /* 0x000fe2000fffe03f */
[----:B------:R-:W-:Y:S01]  /*10850*/  UMOV UR13, 0x40000040 ;  /* 0x40000040000d7882 */ /* 0x000fe20000000000 */
[----:B--2---:R-:W-:-:S07]  /*10860*/  WARPGROUP.ARRIVE ;  /* 0x00000000000079c5 */ /* 0x004fce0000000000 */
[----:B------:R-:W-:Y:S03]  /*10870*/  HGMMA.64x256x8.F32.TF32 R24, gdesc[UR12], R24, gsb0 ;  /* 0x07e000000c1879f0 */ /* 0x000fe60008002818 */
[----:B------:R-:W-:Y:S02]  /*10880*/  WARPGROUP.DEPBAR.LE gsb0, 0x0 ;  /* 0x00008000000079c5 */ /* 0x000fe40000010000 */
[----:B0-----:R-:W-:Y:S05]  /*10890*/  @!P1 BRA `(.L_x_18) ;  /* 0x00000100009c9947 */ /* 0x001fea0003800000 */
[----:B------:R-:W-:Y:S02]  /*108a0*/  UIADD3 UR6, UR39, 0x1, URZ ;  /* 0x0000000127067890 */ /* 0x000fe4000fffe03f */
[----:B------:R-:W-:Y:S02]  /*108b0*/  UMOV UR7, UR39 ;  /* 0x0000002700077c82 */ /* 0x000fe40008000000 */
[----:B------:R-:W-:-:S04]  /*108c0*/  UISETP.NE.AND UP0, UPT, UR6, 0x3, UPT ;  /* 0x000000030600788c */ /* 0x000fc8000bf05270 */
[----:B------:R-:W-:Y:S02]  /*108d0*/  USEL UR9, URZ, 0x1, UP0 ;  /* 0x000000013f097887 */ /* 0x000fe40008000000 */
[----:B------:R-:W-:Y:S02]  /*108e0*/  USEL UR6, UR6, URZ, UP0 ;  /* 0x0000003f06067287 */ /* 0x000fe40008000000 */
[----:B------:R-:W-:-:S12]  /*108f0*/  ULOP3.LUT UR9, UR36, UR9, URZ, 0x3c, !UPT ;  /* 0x0000000924097292 */ /* 0x000fd8000f8e3c3f */
.L_x_25:
[----:B------:R-:W-:Y:S05]  /*10900*/  @!P0 BRA `(.L_x_19) ;  /* 0x0000000000048947 */ /* 0x000fea0003800000 */
[----:B------:R-:W-:Y:S01]  /*10910*/  BPT.TRAP 0x1 ;  /* 0x000000040000795c */ /* 0x000fe20000300000 */
.L_x_19:
[----:B------:R-:W0:Y:S01]  /*10920*/  S2UR UR10, SR_CgaCtaId ;  /* 0x00000000000a79c3 */ /* 0x000e220000008800 */
[----:B------:R-:W-:Y:S01]  /*10930*/  UMOV UR8, 0x400 ;  /* 0x0000040000087882 */ /* 0x000fe20000000000 */
[----:B------:R-:W-:-:S05]  /*10940*/  IMAD.U32 R3, RZ, RZ, UR9 ;  /* 0x00000009ff037e24 */ /* 0x000fca000f8e00ff */
[----:B------:R-:W-:Y:S01]  /*10950*/  SHF.L.U32 R3, R3, 0x1f, RZ ;  /* 0x0000001f03037819 */ /* 0x000fe200000006ff */
[----:B0-----:R-:W-:-:S04]  /*10960*/  ULEA UR8, UR10, UR8, 0x18 ;  /* 0x000000080a087291 */ /* 0x001fc8000f8ec03f */
[----:B------:R-:W-:-:S09]  /*10970*/  ULEA UR10, UR6, UR8, 0x3 ;  /* 0x00000008060a7291 */ /* 0x000fd2000f8e183f */
[----:B------:R0:W1:Y:S01]  /*10980*/  SYNCS.PHASECHK.TRANS64.TRYWAIT P1, [UR10], R3 ;  /* 0x00000003ff0075a7 */ /* 0x000062000802014a */
[----:B------:R-:W-:Y:S05]  /*10990*/  @!P0 BRA `(.L_x_20) ;  /* 0x0000000000048947 */ /* 0x000fea0003800000 */
[----:B------:R-:W-:Y:S01]  /*109a0*/  BPT.TRAP 0x1 ;  /* 0x000000040000795c */ /* 0x000fe20000300000 */
.L_x_20:
[----:B-1----:R-:W-:Y:S05]  /*109b0*/  @P1 BRA `(.L_x_21) ;  /* 0x0000000000081947 */ /* 0x002fea0003800000 */
[----:B------:R-:W1:Y:S02]  /*109c0*/  SYNCS.PHASECHK.TRANS64.TRYWAIT P1, [UR10], R3 ;  /* 0x00000003ff0075a7 */ /* 0x000e64000802014a */
[----:B-1----:R-:W-:Y:S05]  /*109d0*/  @!P1 BRA `(.L_x_22) ;  /* 0x0000022400489947 */ /* 0x002fea0003800000 */
.L_x_21:
        /* <DEDUP_REMOVED lines=64> */
[----:B--2---:R-:W2:Y:S04]  /*10de0*/  LDL.LU.64 R24, [R1] ;  /* 0x0000000001187983 */ /* 0x004ea80000300a00 */
        /* <DEDUP_REMOVED lines=63> */
[----:B------:R-:W-:-:S02]  /*111e0*/  ULEA UR11, UR6, UR5, 0xd ;  /* 0x00000005060b7291 */ /* 0x000fc4000f8e683f */
[----:B------:R-:W-:Y:S01]  /*111f0*/  ULEA UR10, UR6, UR4, 0xd ;  /* 0x00000004060a7291 */ /* 0x000fe2000f8e683f */
[----:B-----5:R-:W-:Y:S01]  /*11200*/  STL [R1+0x2c8], R17 ;  /* 0x0002c81101007387 */ /* 0x020fe20000100800 */
[----:B------:R-:W-:Y:S01]  /*11210*/  UMOV UR15, 0x40000040 ;  /* 0x40000040000f7882 */ /* 0x000fe20000000000 */
[----:B------:R-:W-:Y:S02]  /*11220*/  UMOV UR13, 0x40000040 ;  /* 0x40000040000d7882 */ /* 0x000fe40000000000 */
[----:B------:R-:W-:Y:S01]  /*11230*/  UMOV UR14, UR11 ;  /* 0x0000000b000e7c82 */ /* 0x000fe20008000000 */
[----:B------:R-:W-:Y:S01]  /*11240*/  STL [R1+0x2c4], R16 ;  /* 0x0002c41001007387 */ /* 0x000fe20000100800 */
[----:B------:R-:W-:-:S03]  /*11250*/  UMOV UR12, UR10 ;  /* 0x0000000a000c7c82 */ /* 0x000fc60008000000 */
[----:B------:R3:W-:Y:S04]  /*11260*/  STL [R1+0x2c0], R2 ;  /* 0x0002c00201007387 */ /* 0x0007e80000100800 */
[----:B------:R4:W-:Y:S01]  /*11270*/  STL [R1+0x2bc], R0 ;  /* 0x0002bc0001007387 */ /* 0x0009e20000100800 */
[----:B--2---:R-:W-:-:S06]  /*11280*/  WARPGROUP.ARRIVE ;  /* 0x00000000000079c5 */ /* 0x004fcc0000000000 */
[----:B------:R-:W-:Y:S03]  /*11290*/  HGMMA.64x256x8.F32.TF32 R24, gdesc[UR12], R24, gsb0 ;  /* 0x07e000000c1879f0 */ /* 0x000fe60008002818 */
[----:B------:R-:W-:Y:S02]  /*112a0*/  WARPGROUP.DEPBAR.LE gsb0, 0x0 ;  /* 0x00008000000079c5 */ /* 0x000fe40000010000 */
[----:B------:R-:W-:Y:S01]  /*112b0*/  STL.64 [R1], R24 ;  /* 0x0000001801007387 */ /* 0x000fe20000100a00 */
[----:B---3--:R-:W-:Y:S01]  /*112c0*/  IMAD.MOV.U32 R2, RZ, RZ, R150 ;  /* 0x000000ffff027224 */ /* 0x008fe200078e0096 */
[----:B01----:R-:W-:Y:S01]  /*112d0*/  MOV R3, R149 ;  /* 0x0000009500037202 */ /* 0x003fe20000000f00 */
[----:B----4-:R-:W-:Y:S01]  /*112e0*/  IMAD.MOV.U32 R0, RZ, RZ, R151 ;  /* 0x000000ffff007224 */ /* 0x010fe200078e0097 */
        /* <DEDUP_REMOVED lines=40> */
[----:B------:R-:W2:Y:S01]  /*11570*/  LDL.LU.64 R150, [R1+0x17d0] ;  /* 0x0017d00001967983 */ /* 0x000ea20000300a00 */
        /* <DEDUP_REMOVED lines=96> */
[----:B------:R-:W-:-:S03]  /*11b80*/  IMAD.MOV.U32 R235, RZ, RZ, R46 ;  /* 0x000000ffffeb7224 */ /* 0x000fc600078e002e */
        /* <DEDUP_REMOVED lines=28> */
[----:B0-----:R-:W2:Y:S04]  /*11d50*/  LDL.LU.64 R44, [R1+0x1628] ;  /* 0x00162800012c7983 */ /* 0x001ea80000300a00 */
        /* <DEDUP_REMOVED lines=11> */
[----:B------:R-:W-:-:S02]  /*11e10*/  UMOV UR13, 0x40000040 ;  /* 0x40000040000d7882 */ /* 0x000fc40000000000 */
[----:B------:R-:W-:Y:S01]  /*11e20*/  STL [R1+0x15d0], R162 ;  /* 0x0015d0a201007387 */ /* 0x000fe20000100800 */
[----:B--2---:R-:W-:-:S06]  /*11e30*/  WARPGROUP.ARRIVE ;  /* 0x00000000000079c5 */ /* 0x004fcc0000000000 */
        /* <DEDUP_REMOVED lines=2892> */
[----:B------:R-:W-:Y:S01]  /*1d300*/  IMAD.MOV.U32 R4, RZ, RZ, R148 ;  /* 0x000000ffff047224 */ /* 0x000fe200078e0094 */
[----:B------:R-:W-:Y:S02]  /*1d310*/  MOV R3, R149 ;  /* 0x0000009500037202 */ /* 0x000fe40000000f00 */
[----:B------:R-:W-:Y:S01]  /*1d320*/  STL.64 [R1+0x48], R42 ;  /* 0x0000482a01007387 */ /* 0x000fe20000100a00 */
[----:B------:R-:W-:Y:S01]  /*1d330*/  IMAD.MOV.U32 R6, RZ, RZ, R146 ;  /* 0x000000ffff067224 */ /* 0x000fe200078e0092 */
[----:B------:R-:W-:Y:S02]  /*1d340*/  MOV R5, R147 ;  /* 0x0000009300057202 */ /* 0x000fe40000000f00 */
[----:B------:R0:W-:Y:S01]  /*1d350*/  STL.64 [R1+0x50], R44 ;  /* 0x0000502c01007387 */ /* 0x0001e20000100a00 */
[----:B------:R-:W-:Y:S01]  /*1d360*/  IMAD.MOV.U32 R8, RZ, RZ, R144 ;  /* 0x000000ffff087224 */ /* 0x000fe200078e0090 */
[----:B------:R-:W-:-:S02]  /*1d370*/  MOV R7, R145 ;  /* 0x0000009100077202 */ /* 0x000fc40000000f00 */
[----:B------:R-:W3:Y:S01]  /*1d380*/  LDL.LU.64 R150, [R1+0x780] ;  /* 0x0007800001967983 */ /* 0x000ee20000300a00 */
[----:B------:R-:W-:Y:S01]  /*1d390*/  IMAD.MOV.U32 R10, RZ, RZ, R142 ;  /* 0x000000ffff0a7224 */ /* 0x000fe200078e008e */
[----:B------:R-:W-:Y:S02]  /*1d3a0*/  MOV R9, R143 ;  /* 0x0000008f00097202 */ /* 0x000fe40000000f00 */
[----:B------:R-:W3:Y:S01]  /*1d3b0*/  LDL.LU.64 R148, [R1+0x778] ;  /* 0x0007780001947983 */ /* 0x000ee20000300a00 */
[----:B------:R-:W-:Y:S01]  /*1d3c0*/  IMAD.MOV.U32 R12, RZ, RZ, R140 ;  /* 0x000000ffff0c7224 */ /* 0x000fe200078e008c */
[----:B------:R-:W-:Y:S02]  /*1d3d0*/  MOV R11, R141 ;  /* 0x0000008d000b7202 */ /* 0x000fe40000000f00 */
[----:B------:R-:W3:Y:S01]  /*1d3e0*/  LDL.LU.64 R146, [R1+0x770] ;  /* 0x0007700001927983 */ /* 0x000ee20000300a00 */
        /* <DEDUP_REMOVED lines=251> */
[----:B------:R-:W-:-:S02]  /*1e3a0*/  UIADD3 UR12, UR10, 0x1802, URZ ;  /* 0x000018020a0c7890 */ /* 0x000fc4000fffe03f */
        /* <DEDUP_REMOVED lines=506> */
[----:B------:R-:W-:Y:S01]  /*20350*/  UIADD3 UR14, UR11, 0x1806, URZ ;  /* 0x000018060b0e7890 */ /* 0x000fe2000fffe03f */
[----:B------:R0:W5:Y:S01]  /*20360*/  LDL.LU R17, [R1+0x2c8] ;  /* 0x0002c80001117983 */ /* 0x0001620000300800 */
[----:B------:R-:W-:Y:S01]  /*20370*/  UIADD3 UR12, UR10, 0x1806, URZ ;  /* 0x000018060a0c7890 */ /* 0x000fe2000fffe03f */
[----:B------:R-:W-:Y:S01]  /*20380*/  UMOV UR15, 0x40000040 ;  /* 0x40000040000f7882 */ /* 0x000fe20000000000 */
[----:B------:R-:W-:Y:S01]  /*20390*/  UMOV UR13, 0x40000040 ;  /* 0x40000040000d7882 */ /* 0x000fe20000000000 */
[----:B------:R0:W5:Y:S04]  /*203a0*/  LDL.LU R16, [R1+0x2c4] ;  /* 0x0002c40001107983 */ /* 0x0001680000300800 */
[----:B------:R0:W5:Y:S04]  /*203b0*/  LDL.LU R2, [R1+0x2c0] ;  /* 0x0002c00001027983 */ /* 0x0001680000300800 */
[----:B------:R0:W5:Y:S01]  /*203c0*/  LDL.LU R0, [R1+0x2bc] ;  /* 0x0002bc0001007983 */ /* 0x0001620000300800 */
        /* <DEDUP_REMOVED lines=96> */
[----:B------:R-:W-:Y:S01]  /*209d0*/  BPT.TRAP 0x1 ;  /* 0x000000040000795c */ /* 0x000fe20000300000 */
.L_x_23:
[----:B------:R-:W-:Y:S02]  /*209e0*/  UISETP.GT.U32.AND UP0, UPT, UR37, 0x1, UPT ;  /* 0x000000012500788c */ /* 0x000fe4000bf04070 */
[----:B------:R-:W-:-:S04]  /*209f0*/  ULEA UR8, UR7, UR8, 0x3 ;  /* 0x0000000807087291 */ /* 0x000fc8000f8e183f */
[----:B------:R-:W-:Y:S01]  /*20a00*/  UIADD3 UR8, UR8, 0x18, URZ ;  /* 0x0000001808087890 */ /* 0x000fe2000fffe03f */
[----:B------:R-:W-:-:S03]  /*20a10*/  PLOP3.LUT P1, PT, PT, PT, UP0, 0x80, 0x0 ;  /* 0x000000000000781c */ /* 0x000fc60003f2f008 */
[----:B------:R-:W-:-:S09]  /*20a20*/  UPRMT UR8, URZ, 0x654, UR8 ;  /* 0x000006543f087896 */ /* 0x000fd20008000008 */
[----:B------:R-:W-:Y:S01]  /*20a30*/  SYNCS.ARRIVE.TRANS64.RED.A1T0 RZ, [UR8], RZ ;  /* 0x000000ffffff79a7 */ /* 0x000fe20008100408 */
[----:B------:R-:W-:Y:S05]  /*20a40*/  @P1 BRA `(.L_x_24) ;  /* 0x0000000000041947 */ /* 0x000fea0003800000 */
[----:B------:R-:W-:Y:S01]  /*20a50*/  BPT.TRAP 0x1 ;  /* 0x000000040000795c */ /* 0x000fe20000300000 */
.L_x_24:
[----:B------:R-:W-:Y:S01]  /*20a60*/  UIADD3 UR6, UR6, 0x1, URZ ;  /* 0x0000000106067890 */ /* 0x000fe2000fffe03f */
[C---:B-----5:R-:W-:Y:S01]  /*20a70*/  ISETP.GT.AND P1, PT, R0.reuse, 0x1, PT ;  /* 0x000000010000780c */ /* 0x060fe20003f24270 */
[----:B------:R-:W-:Y:S01]  /*20a80*/  UIADD3 UR7, UR7, 0x1, URZ ;  /* 0x0000000107077890 */ /* 0x000fe2000fffe03f */
[----:B------:R-:W-:Y:S01]  /*20a90*/  VIADD R0, R0, 0xffffffff ;  /* 0xffffffff00007836 */ /* 0x000fe20000000000 */
[----:B------:R-:W-:Y:S02]  /*20aa0*/  UISETP.NE.AND UP0, UPT, UR6, 0x3, UPT ;  /* 0x000000030600788c */ /* 0x000fe4000bf05270 */
[----:B------:R-:W-:Y:S02]  /*20ab0*/  UISETP.NE.AND UP1, UPT, UR7, 0x3, UPT ;  /* 0x000000030700788c */ /* 0x000fe4000bf25270 */
[----:B------:R-:W-:Y:S02]  /*20ac0*/  USEL UR8, URZ, 0x1, UP0 ;  /* 0x000000013f087887 */ /* 0x000fe40008000000 */
[----:B------:R-:W-:-:S02]  /*20ad0*/  USEL UR6, UR6, URZ, UP0 ;  /* 0x0000003f06067287 */ /* 0x000fc40008000000 */
[----:B------:R-:W-:Y:S02]  /*20ae0*/  USEL UR7, UR7, URZ, UP1 ;  /* 0x0000003f07077287 */ /* 0x000fe40008800000 */
[----:B------:R-:W-:Y:S01]  /*20af0*/  ULOP3.LUT UR9, UR9, UR8, URZ, 0x3c, !UPT ;  /* 0x0000000809097292 */ /* 0x000fe2000f8e3c3f */
[----:B------:R-:W-:Y:S11]  /*20b00*/  @P1 BRA `(.L_x_25) ;  /* 0xfffffefc007c1947 */ /* 0x000ff6000383ffff */
.L_x_18:
[----:B-----5:R-:W0:Y:S02]  /*20b10*/  LDC R0, c[0x0][0x28c] ;  /* 0x0000a300ff007b82 */ /* 0x020e240000000800 */
[----:B0-----:R-:W-:-:S13]  /*20b20*/  ISETP.GE.AND P1, PT, R0, 0x1, PT ;  /* 0x000000010000780c */ /* 0x001fda0003f26270 */
[----:B------:R-:W-:Y:S05]  /*20b30*/  @!P1 BRA `(.L_x_26) ;  /* 0x00000000004c9947 */ /* 0x000fea0003800000 */
[----:B------:R-:W-:Y:S05]  /*20b40*/  @!P0 BRA `(.L_x_27) ;  /* 0x0000000000048947 */ /* 0x000fea0003800000 */
[----:B------:R-:W-:Y:S01]  /*20b50*/  BPT.TRAP 0x1 ;  /* 0x000000040000795c */ /* 0x000fe20000300000 */
.L_x_27:
[----:B------:R-:W0:Y:S01]  /*20b60*/  S2UR UR7, SR_CgaCtaId ;  /* 0x00000000000779c3 */ /* 0x000e220000008800 */
[----:B------:R-:W-:-:S04]  /*20b70*/  UISETP.LT.AND UP0, UPT, UR43, 0x1, UPT ;  /* 0x000000012b00788c */ /* 0x000fc8000bf01270 */
[----:B------:R-:W-:Y:S02]  /*20b80*/  USEL UR6, UR43, 0x1, UP0 ;  /* 0x000000012b067887 */ /* 0x000fe40008000000 */
[----:B------:R-:W-:Y:S02]  /*20b90*/  UISETP.GT.U32.AND UP0, UPT, UR37, 0x1, UPT ;  /* 0x000000012500788c */ /* 0x000fe4000bf04070 */
[----:B------:R-:W-:-:S04]  /*20ba0*/  UIADD3 UR6, UR39, UR43, -UR6 ;  /* 0x0000002b27067290 */ /* 0x000fc8000fffe806 */
[----:B------:R-:W-:Y:S01]  /*20bb0*/  UIMAD.WIDE.U32 UR4, UR6, -0x55555555, URZ ;  /* 0xaaaaaaab060478a5 */ /* 0x000fe2000f8e003f */
[----:B------:R-:W-:-:S03]  /*20bc0*/  PLOP3.LUT P0, PT, PT, PT, UP0, 0x80, 0x0 ;  /* 0x000000000000781c */ /* 0x000fc60003f0f008 */
[----:B------:R-:W-:-:S03]  /*20bd0*/  USHF.R.U32.HI UR4, URZ, 0x1, UR5 ;  /* 0x000000013f047899 */ /* 0x000fc60008011605 */
[----:B------:R-:W-:Y:S01]  /*20be0*/  UMOV UR5, 0x400 ;  /* 0x0000040000057882 */ /* 0x000fe20000000000 */
[----:B------:R-:W-:Y:S02]  /*20bf0*/  UIMAD UR6, UR4, -0x3, UR6 ;  /* 0xfffffffd040678a4 */ /* 0x000fe4000f8e0206 */
[----:B0-----:R-:W-:-:S04]  /*20c00*/  ULEA UR5, UR7, UR5, 0x18 ;  /* 0x0000000507057291 */ /* 0x001fc8000f8ec03f */
[----:B------:R-:W-:-:S04]  /*20c10*/  ULEA UR6, UR6, UR5, 0x3 ;  /* 0x0000000506067291 */ /* 0x000fc8000f8e183f */
[----:B------:R-:W-:-:S04]  /*20c20*/  UIADD3 UR6, UR6, 0x18, URZ ;  /* 0x0000001806067890 */ /* 0x000fc8000fffe03f */
[----:B------:R-:W-:-:S09]  /*20c30*/  UPRMT UR6, URZ, 0x654, UR6 ;  /* 0x000006543f067896 */ /* 0x000fd20008000006 */
[----:B------:R-:W-:Y:S01]  /*20c40*/  SYNCS.ARRIVE.TRANS64.RED.A1T0 RZ, [UR6], RZ ;  /* 0x000000ffffff79a7 */ /* 0x000fe20008100406 */
[----:B------:R-:W-:Y:S05]  /*20c50*/  @P0 BRA `(.L_x_26) ;  /* 0x0000000000040947 */ /* 0x000fea0003800000 */
[----:B------:R-:W-:Y:S01]  /*20c60*/  BPT.TRAP 0x1 ;  /* 0x000000040000795c */ /* 0x000fe20000300000 */
.L_x_26:
[----:B------:R-:W0:Y:S01]  /*20c70*/  S2R R8, SR_TID.X ;  /* 0x0000000000087919 */ /* 0x000e220000002100 */
[----:B------:R-:W-:Y:S01]  /*20c80*/  MOV R19, 0x6540 ;  /* 0x0000654000137802 */ /* 0x000fe20000000f00 */
[----:B------:R-:W-:Y:S01]  /*20c90*/  USHF.R.S32.HI UR10, URZ, 0x1f, UR42 ;  /* 0x0000001f3f0a7899 */ /* 0x000fe2000801142a */
[----:B------:R-:W-:Y:S01]  /*20ca0*/  LOP3.LUT R4, R162, 0x1, RZ, 0xc0, !PT ;  /* 0x00000001a2047812 */ /* 0x000fe200078ec0ff */
[----:B------:R-:W-:Y:S01]  /*20cb0*/  ULDC.64 UR8, c[0x0][0x5d0] ;  /* 0x0001740000087ab9 */ /* 0x000fe20000000a00 */
[----:B------:R-:W-:Y:S01]  /*20cc0*/  UIMAD.WIDE UR6, UR40, 0x100, URZ ;  /* 0x00000100280678a5 */ /* 0x000fe2000f8e023f */
[----:B------:R-:W-:Y:S01]  /*20cd0*/  IMAD.U32 R6, RZ, RZ, UR8 ;  /* 0x00000008ff067e24 */ /* 0x000fe2000f8e00ff */
[----:B------:R-:W-:Y:S01]  /*20ce0*/  UIMAD UR4, UR10, UR8, URZ ;  /* 0x000000080a0472a4 */ /* 0x000fe2000f8e023f */
[----:B------:R-:W-:Y:S01]  /*20cf0*/  SHF.L.U32 R3, R4, 0x6, RZ ;  /* 0x0000000604037819 */ /* 0x000fe200000006ff */
[----:B------:R-:W-:Y:S02]  /*20d00*/  USHF.L.U32 UR40, UR40, 0x8, URZ ;  /* 0x0000000828287899 */ /* 0x000fe4000800063f */
[----:B------:R-:W-:Y:S01]  /*20d10*/  UIMAD UR4, UR42, UR9, UR4 ;  /* 0x000000092a0472a4 */ /* 0x000fe2000f8e0204 */
[----:B------:R-:W-:Y:S01]  /*20d20*/  ULDC UR8, c[0x0][0x284] ;  /* 0x0000a10000087ab9 */ /* 0x000fe20000000800 */
[----:B------:R-:W-:Y:S01]  /*20d30*/  UIADD3 UR39, UR43, UR39, URZ ;  /* 0x000000272b277290 */ /* 0x000fe2000fffe03f */
[----:B------:R-:W-:Y:S01]  /*20d40*/  IMAD.U32 R158, RZ, RZ, UR8 ;  /* 0x00000008ff9e7e24 */ /* 0x000fe2000f8e00ff */
[----:B------:R-:W-:-:S02]  /*20d50*/  UISETP.GE.U32.AND UP2, UPT, UR43, 0x3, UPT ;  /* 0x000000032b00788c */ /* 0x000fc4000bf46070 */
[----:B------:R-:W-:-:S04]  /*20d60*/  UISETP.GT.U32.AND UP1, UPT, UR39, 0x2, UPT ;  /* 0x000000022700788c */ /* 0x000fc8000bf24070 */
[----:B------:R-:W-:Y:S01]  /*20d70*/  UISETP.LT.U32.AND UP1, UPT, UR43, 0x3, UP1 ;  /* 0x000000032b00788c */ /* 0x000fe20008f21070 */
[C---:B0-----:R-:W-:Y:S01]  /*20d80*/  IMAD.SHL.U32 R18, R8.reuse, 0x2, RZ ;  /* 0x0000000208127824 */ /* 0x041fe200078e00ff */
[----:B------:R-:W-:Y:S02]  /*20d90*/  SHF.R.U32.HI R0, RZ, 0x2, R8 ;  /* 0x00000002ff007819 */ /* 0x000fe40000011608 */
[----:B------:R-:W-:Y:S02]  /*20da0*/  LOP3.LUT R5, R8, 0x60, RZ, 0xc0, !PT ;  /* 0x0000006008057812 */ /* 0x000fe400078ec0ff */
[----:B------:R-:W-:Y:S02]  /*20db0*/  LOP3.LUT R18, R18, 0x6, RZ, 0xc0, !PT ;  /* 0x0000000612127812 */ /* 0x000fe400078ec0ff */
[----:B------:R-:W-:Y:S02]  /*20dc0*/  LOP3.LUT R0, R0, 0x7, RZ, 0xc0, !PT ;  /* 0x0000000700007812 */ /* 0x000fe400078ec0ff */
[----:B------:R-:W-:Y:S01]  /*20dd0*/  PRMT R18, R18, R19, UR41 ;  /* 0x0000002912127e16 */ /* 0x000fe20008000013 */
[----:B------:R-:W-:Y:S01]  /*20de0*/  USHF.L.U32 UR41, UR41, 0x8, URZ ;  /* 0x0000000829297899 */ /* 0x000fe2000800063f */
[----:B------:R-:W-:-:S02]  /*20df0*/  SHF.R.U32.HI R5, RZ, 0x1, R5 ;  /* 0x00000001ff057819 */ /* 0x000fc40000011605 */
[----:B------:R-:W-:Y:S02]  /*20e00*/  SHF.R.S32.HI R19, RZ, 0x1f, R18 ;  /* 0x0000001fff137819 */ /* 0x000fe40000011412 */
[--C-:B------:R-:W-:Y:S02]  /*20e10*/  LOP3.LUT R3, R3, 0x40, R0.reuse, 0xe2, !PT ;  /* 0x0000004003037812 */ /* 0x100fe400078ee200 */
[----:B------:R-:W-:Y:S01]  /*20e20*/  IADD3 R0, RZ, -R5, -R0 ;  /* 0x80000005ff007210 */ /* 0x000fe20007ffe800 */
[----:B------:R-:W-:Y:S01]  /*20e30*/  IMAD.WIDE.U32 R6, R6, UR42, R18 ;  /* 0x0000002a06067c25 */ /* 0x000fe2000f8e0012 */
[----:B------:R-:W-:-:S03]  /*20e40*/  LOP3.LUT R3, R3, UR6, R5, 0xfe, !PT ;  /* 0x0000000603037c12 */ /* 0x000fc6000f8efe05 */
[----:B------:R-:W-:Y:S01]  /*20e50*/  IMAD R0, R4, -0x40, R0 ;  /* 0xffffffc004007824 */ /* 0x000fe200078e0200 */
[----:B------:R-:W-:Y:S01]  /*20e60*/  IADD3 R7, R7, UR4, RZ ;  /* 0x0000000407077c10 */ /* 0x000fe2000fffe0ff */
[----:B------:R-:W-:Y:S01]  /*20e70*/  ULDC UR4, c[0x0][0x288] ;  /* 0x0000a20000047ab9 */ /* 0x000fe20000000800 */
[----:B------:R-:W-:Y:S01]  /*20e80*/  MOV R4, 0xfffffffe ;  /* 0xfffffffe00047802 */ /* 0x000fe20000000f00 */
[----:B------:R-:W-:Y:S01]  /*20e90*/  UISETP.GE.AND UP0, UPT, UR41, UR4, UPT ;  /* 0x000000042900728c */ /* 0x000fe2000bf06270 */
[----:B------:R-:W-:Y:S02]  /*20ea0*/  IADD3 R158, R158, -UR40, R0 ;  /* 0x800000289e9e7c10 */ /* 0x000fe4000fffe000 */
[----:B------:R-:W-:Y:S01]  /*20eb0*/  LOP3.LUT R0, R8, 0x3, RZ, 0xc0, !PT ;  /* 0x0000000308007812 */ /* 0x000fe200078ec0ff */
[----:B------:R-:W-:Y:S02]  /*20ec0*/  UISETP.GE.OR UP0, UPT, UR40, UR8, UP0 ;  /* 0x000000082800728c */ /* 0x000fe40008706670 */
[----:B------:R-:W-:-:S02]  /*20ed0*/  USEL UR8, URZ, 0x1, !UP1 ;  /* 0x000000013f087887 */ /* 0x000fc4000c800000 */
[----:B------:R-:W-:Y:S01]  /*20ee0*/  IMAD R0, R0, R4, UR4 ;  /* 0x0000000400007e24 */ /* 0x000fe2000f8e0204 */
[----:B------:R-:W-:Y:S01]  /*20ef0*/  UIMAD.WIDE.U32 UR4, UR39, -0x55555555, URZ ;  /* 0xaaaaaaab270478a5 */ /* 0x000fe2000f8e003f */
[----:B------:R-:W-:Y:S01]  /*20f00*/  PLOP3.LUT P0, PT, PT, PT, UP0, 0x80, 0x0 ;  /* 0x000000000000781c */ /* 0x000fe20003f0f008 */
[----:B------:R-:W-:Y:S01]  /*20f10*/  ULOP3.LUT UR36, UR36, UR8, URZ, 0x3c, !UPT ;  /* 0x0000000824247292 */ /* 0x000fe2000f8e3c3f */
[----:B------:R-:W-:Y:S01]  /*20f20*/  VIADD R0, R0, -UR41 ;  /* 0x8000002900007c36 */ /* 0x000fe20008000000 */
[----:B------:R-:W-:Y:S01]  /*20f30*/  USHF.R.U32.HI UR4, URZ, 0x1, UR5 ;  /* 0x000000013f047899 */ /* 0x000fe20008011605 */
[----:B------:R-:W-:-:S03]  /*20f40*/  UMOV UR40, 0xffffffff ;  /* 0xffffffff00287882 */ /* 0x000fc60000000000 */
[----:B------:R-:W-:Y:S02]  /*20f50*/  UIMAD UR39, UR4, -0x3, UR39 ;  /* 0xfffffffd042778a4 */ /* 0x000fe4000f8e0227 */
[----:B------:R-:W-:-:S04]  /*20f60*/  @UP2 ULOP3.LUT UR36, UR36, 0x1, UR4, 0x78, !UPT ;  /* 0x0000000124242892 */ /* 0x000fc8000f8e7804 */
[----:B------:R-:W-:Y:S08]  /*20f70*/  @P0 BRA `(.L_x_28) ;  /* 0x000000fc00a80947 */ /* 0x000ff00003800000 */
[----:B------:R-:W-:Y:S01]  /*20f80*/  FSETP.NEU.AND P0, PT, R16, RZ, PT ;  /* 0x000000ff1000720b */ /* 0x000fe20003f0d000 */
[----:B------:R-:W-:Y:S01]  /*20f90*/  ULDC.64 UR8, c[0x0][0x5c8] ;  /* 0x0001720000087ab9 */ /* 0x000fe20000000a00 */
[----:B------:R-:W-:Y:S01]  /*20fa0*/  ISETP.GT.AND P3, PT, R158, RZ, PT ;  /* 0x000000ff9e00720c */ /* 0x000fe20003f64270 */
[----:B------:R-:W-:Y:S01]  /*20fb0*/  UIMAD UR4, UR7, UR8, URZ ;  /* 0x00000008070472a4 */ /* 0x000fe2000f8e023f */
[----:B------:R-:W-:Y:S01]  /*20fc0*/  MOV R10, UR9 ;  /* 0x00000009000a7c02 */ /* 0x000fe20008000f00 */
[C---:B------:R-:W-:Y:S01]  /*20fd0*/  IMAD.WIDE.U32 R6, R3.reuse, UR8, R6 ;  /* 0x0000000803067c25 */ /* 0x040fe2000f8e0006 */
[----:B------:R-:W-:Y:S01]  /*20fe0*/  BSSY B0, `(.L_x_28) ;  /* 0x0000fe3000007945 */ /* 0x000fe20003800000 */
[----:B------:R-:W-:Y:S02]  /*20ff0*/  ISETP.GT.AND P1, PT, R0, RZ, P3 ;  /* 0x000000ff0000720c */ /* 0x000fe40001f24270 */
[----:B------:R-:W-:-:S04]  /*21000*/  IMAD R10, R3, R10, UR4 ;  /* 0x00000004030a7e24 */ /* 0x000fc8000f8e020a */
[----:B------:R-:W-:Y:S01]  /*21010*/  IMAD.IADD R10, R7, 0x1, R10 ;  /* 0x00000001070a7824 */ /* 0x000fe200078e020a */
[----:B------:R-:W-:Y:S06]  /*21020*/  @!P0 BRA `(.L_x_29) ;  /* 0x000000ac00448947 */ /* 0x000fec0003800000 */
[----:B------:R-:W0:Y:S01]  /*21030*/  LDC.64 R22, c[0x0][0x5b8] ;  /* 0x00016e00ff167b82 */ /* 0x000e220000000a00 */
[----:B------:R-:W2:Y:S01]  /*21040*/  LDL.LU R11, [R1] ;  /* 0x00000000010b7983 */ /* 0x000ea20000300800 */
[----:B------:R-:W-:-:S06]  /*21050*/  ULDC.64 UR4, c[0x0][0x5c0] ;  /* 0x0001700000047ab9 */ /* 0x000fcc0000000a00 */
[----:B------:R-:W1:Y:S08]  /*21060*/  LDC.64 R14, c[0x0][0x5b0] ;  /* 0x00016c00ff0e7b82 */ /* 0x000e700000000a00 */
[----:B------:R-:W3:Y:S01]  /*21070*/  LDC.64 R12, c[0x0][0x5a8] ;  /* 0x00016a00ff0c7b82 */ /* 0x000ee20000000a00 */
[C---:B0-----:R-:W-:Y:S02]  /*21080*/  IMAD R159, R22.reuse, UR10, RZ ;  /* 0x0000000a169f7c24 */ /* 0x041fe4000f8e02ff */
[----:B------:R-:W-:-:S04]  /*21090*/  IMAD.WIDE.U32 R152, R22, UR42, R18 ;  /* 0x0000002a16987c25 */ /* 0x000fc8000f8e0012 */
[----:B------:R-:W-:Y:S02]  /*210a0*/  IMAD R159, R23, UR42, R159 ;  /* 0x0000002a179f7c24 */ /* 0x000fe4000f8e029f */
[----:B-1----:R-:W-:Y:S02]  /*210b0*/  IMAD R156, R14, UR7, RZ ;  /* 0x000000070e9c7c24 */ /* 0x002fe4000f8e02ff */
[----:B------:R-:W-:Y:S01]  /*210c0*/  IMAD.MOV.U32 R20, RZ, RZ, R152 ;  /* 0x000000ffff147224 */ /* 0x000fe200078e0098 */
[----:B------:R-:W-:Y:S01]  /*210d0*/  IADD3 R21, R153, R159, RZ ;  /* 0x0000009f99157210 */ /* 0x000fe20007ffe0ff */
[C---:B------:R-:W-:Y:S02]  /*210e0*/  IMAD R156, R3.reuse, R15, R156 ;  /* 0x0000000f039c7224 */ /* 0x040fe400078e029c */
[----:B------:R-:W-:-:S05]  /*210f0*/  IMAD.WIDE.U32 R4, R3, R14, R20 ;  /* 0x0000000e03047225 */ /* 0x000fca00078e0014 */
[----:B------:R-:W-:Y:S02]  /*21100*/  IADD3 R5, R5, R156, RZ ;  /* 0x0000009c05057210 */ /* 0x000fe40007ffe0ff */
[----:B---3--:R-:W-:-:S04]  /*21110*/  LEA R8, P0, R4, R12, 0x2 ;  /* 0x0000000c04087211 */ /* 0x008fc800078010ff */
[----:B------:R-:W-:-:S05]  /*21120*/  LEA.HI.X R9, R4, R13, R5, 0x2, P0 ;  /* 0x0000000d04097211 */ /* 0x000fca00000f1405 */
[----:B------:R-:W3:Y:S01]  /*21130*/  @P1 LDG.E.LTC128B R23, desc[UR44][R8.64] ;  /* 0x0000002c08171981 */ /* 0x000ee2000c1e1920 */
[C---:B------:R-:W-:Y:S01]  /*21140*/  LEA R4, P0, R6.reuse, UR4, 0x2 ;  /* 0x0000000406047c11 */ /* 0x040fe2000f8010ff */
[----:B------:R-:W-:Y:S03]  /*21150*/  BSSY B1, `(.L_x_30) ;  /* 0x0000010000017945 */ /* 0x000fe60003800000 */
[----:B------:R-:W-:Y:S02]  /*21160*/  LEA.HI.X R5, R6, UR5, R10, 0x2, P0 ;  /* 0x0000000506057c11 */ /* 0x000fe400080f140a */
[----:B---3--:R-:W-:-:S05]  /*21170*/  LOP3.LUT R7, R23, 0xffffe000, RZ, 0xc0, !PT ;  /* 0xffffe00017077812 */ /* 0x008fca00078ec0ff */
[----:B------:R-:W-:-:S04]  /*21180*/  FMUL R7, R7, R16 ;  /* 0x0000001007077220 */ /* 0x000fc80000400000 */
[----:B--2---:R-:W-:-:S05]  /*21190*/  FFMA R7, R11, R2, R7 ;  /* 0x000000020b077223 */ /* 0x004fca0000000007 */
[----:B------:R-:W-:-:S05]  /*211a0*/  F2FP.TF32.F32.PACK_B R7, R7 ;  /* 0x00000007ff07723e */ /* 0x000fca00024050ff */
[----:B------:R0:W-:Y:S02]  /*211b0*/  @P1 STG.E desc[UR44][R4.64], R7 ;  /* 0x0000000704001986 */ /* 0x0001e4000c10192c */
[----:B0-----:R-:W-:-:S04]  /*211c0*/  IMAD.WIDE.U32 R6, R3, R14, R18 ;  /* 0x0000000e03067225 */ /* 0x001fc800078e0012 */
[----:B------:R-:W-:Y:S02]  /*211d0*/  IMAD.IADD R7, R156, 0x1, R7 ;  /* 0x000000019c077824 */ /* 0x000fe400078e0207 */
[----:B------:R-:W-:-:S05]  /*211e0*/  IMAD.WIDE.U32 R6, R22, UR42, R6 ;  /* 0x0000002a16067c25 */ /* 0x000fca000f8e0006 */
[----:B------:R-:W-:Y:S02]  /*211f0*/  IADD3 R7, R159, R7, RZ ;  /* 0x000000079f077210 */ /* 0x000fe40007ffe0ff */
[----:B------:R-:W-:-:S04]  /*21200*/  LEA R10, P0, R6, R12, 0x2 ;  /* 0x0000000c060a7211 */ /* 0x000fc800078010ff */
[----:B------:R-:W-:Y:S02]  /*21210*/  LEA.HI.X R11, R6, R13, R7, 0x2, P0 ;  /* 0x0000000d060b7211 */ /* 0x000fe400000f1407 */
[----:B------:R-:W-:-:S13]  /*21220*/  ISETP.GT.AND P0, PT, R0, 0x1, P3 ;  /* 0x000000010000780c */ /* 0x000fda0001f04270 */
[----:B------:R-:W-:Y:S05]  /*21230*/  @!P0 BRA `(.L_x_31) ;  /* 0x0000000000048947 */ /* 0x000fea0003800000 */
[----:B------:R0:W5:Y:S02]  /*21240*/  LDG.E.LTC128B R23, desc[UR44][R10.64+0x4] ;  /* 0x0000042c0a177981 */ /* 0x000164000c1e1920 */
.L_x_31:
[----:B------:R-:W-:Y:S05]  /*21250*/  BSYNC B1 ;  /* 0x0000000000017941 */ /* 0x000fea0003800000 */
.L_x_30:
[----:B------:R-:W2:Y:S01]  /*21260*/  LDL.LU R7, [R1+0x4] ;  /* 0x0000040001077983 */ /* 0x000ea20000300800 */
[----:B-----5:R-:W-:Y:S01]  /*21270*/  LOP3.LUT R6, R23, 0xffffe000, RZ, 0xc0, !PT ;  /* 0xffffe00017067812 */ /* 0x020fe200078ec0ff */
[C---:B------:R-:W-:Y:S01]  /*21280*/  IMAD.SHL.U32 R154, R14.reuse, 0x8, RZ ;  /* 0x000000080e9a7824 */ /* 0x040fe200078e00ff */
[----:B------:R-:W-:Y:S01]  /*21290*/  SHF.L.U64.HI R155, R14, 0x3, R15 ;  /* 0x000000030e9b7819 */ /* 0x000fe2000001020f */
[----:B------:R-:W3:Y:S02]  /*212a0*/  LDL.LU R157, [R1+0x8] ;  /* 0x00000800019d7983 */ /* 0x000ee40000300800 */
[----:B------:R-:W-:-:S04]  /*212b0*/  FMUL R6, R6, R16 ;  /* 0x0000001006067220 */ /* 0x000fc80000400000 */
[----:B--2---:R-:W-:-:S05]  /*212c0*/  FFMA R6, R7, R2, R6 ;  /* 0x0000000207067223 */ /* 0x004fca0000000006 */
[----:B------:R-:W-:-:S05]  /*212d0*/  F2FP.TF32.F32.PACK_B R6, R6 ;  /* 0x00000006ff06723e */ /* 0x000fca00024050ff */
[----:B------:R1:W-:Y:S01]  /*212e0*/  @P0 STG.E desc[UR44][R4.64+0x4], R6 ;  /* 0x0000040604000986 */ /* 0x0003e2000c10192c */
[----:B------:R-:W-:-:S04]  /*212f0*/  ISETP.GT.AND P0, PT, R158, 0x8, PT ;  /* 0x000000089e00780c */ /* 0x000fc80003f04270 */
[----:B------:R-:W-:Y:S01]  /*21300*/  ISETP.GT.AND P1, PT, R0, RZ, P0 ;  /* 0x000000ff0000720c */ /* 0x000fe20000724270 */
[----:B-1----:R-:W-:-:S05]  /*21310*/  IMAD.WIDE.U32 R6, R3, R14, R154 ;  /* 0x0000000e03067225 */ /* 0x002fca00078e009a */
[----:B------:R-:W-:Y:S02]  /*21320*/  IADD3 R156, R156, R7, RZ ;  /* 0x000000079c9c7210 */ /* 0x000fe40007ffe0ff */
[----:B------:R-:W-:-:S05]  /*21330*/  IADD3 R7, P2, R152, R6, RZ ;  /* 0x0000000698077210 */ /* 0x000fca0007f5e0ff */
[----:B------:R-:W-:Y:S01]  /*21340*/  IMAD.X R9, R156, 0x1, R21, P2 ;  /* 0x000000019c097824 */ /* 0x000fe200010e0615 */
[----:B------:R-:W-:-:S04]  /*21350*/  LEA R8, P2, R7, R12, 0x2 ;  /* 0x0000000c07087211 */ /* 0x000fc800078410ff */
[----:B------:R-:W-:-:S05]  /*21360*/  LEA.HI.X R9, R7, R13, R9, 0x2, P2 ;  /* 0x0000000d07097211 */ /* 0x000fca00010f1409 */
[----:B------:R1:W2:Y:S01]  /*21370*/  @P1 LDG.E.LTC128B R23, desc[UR44][R8.64] ;  /* 0x0000002c08171981 */ /* 0x0002a2000c1e1920 */
[----:B------:R-:W-:Y:S01]  /*21380*/  IADD3 R6, P2, R18, R6, RZ ;  /* 0x0000000612067210 */ /* 0x000fe20007f5e0ff */
[----:B------:R-:W-:Y:S01]  /*21390*/  IMAD.U32 R160, RZ, RZ, UR9 ;  /* 0x00000009ffa07e24 */ /* 0x000fe2000f8e00ff */
[----:B------:R-:W-:Y:S01]  /*213a0*/  MOV R161, UR8 ;  /* 0x0000000800a17c02 */ /* 0x000fe20008000f00 */
[----:B------:R-:W-:Y:S01]  /*213b0*/  BSSY B1, `(.L_x_32) ;  /* 0x0000013000017945 */ /* 0x000fe20003800000 */
[----:B------:R-:W-:Y:S02]  /*213c0*/  IADD3.X R7, R19, R156, RZ, P2, !PT ;  /* 0x0000009c13077210 */ /* 0x000fe400017fe4ff */
[----:B------:R-:W-:Y:S01]  /*213d0*/  ISETP.GT.AND P4, PT, R0, 0x1, P0 ;  /* 0x000000010000780c */ /* 0x000fe20000784270 */
[----:B------:R-:W-:Y:S02]  /*213e0*/  IMAD.SHL.U32 R161, R161, 0x20, RZ ;  /* 0x00000020a1a17824 */ /* 0x000fe400078e00ff */
[----:B------:R-:W-:-:S04]  /*213f0*/  IMAD.WIDE.U32 R6, R22, UR42, R6 ;  /* 0x0000002a16067c25 */ /* 0x000fc8000f8e0006 */
[----:B------:R-:W-:Y:S01]  /*21400*/  IMAD.IADD R7, R159, 0x1, R7 ;  /* 0x000000019f077824 */ /* 0x000fe200078e0207 */
[----:B-1----:R-:W-:-:S04]  /*21410*/  LEA R8, P2, R6, R12, 0x2 ;  /* 0x0000000c06087211 */ /* 0x002fc800078410ff */
[----:B------:R-:W-:Y:S02]  /*21420*/  LEA.HI.X R9, R6, R13, R7, 0x2, P2 ;  /* 0x0000000d06097211 */ /* 0x000fe400010f1407 */
[----:B------:R-:W-:-:S04]  /*21430*/  MOV R6, UR8 ;  /* 0x0000000800067c02 */ /* 0x000fc80008000f00 */
[----:B------:R-:W-:Y:S02]  /*21440*/  SHF.L.U64.HI R160, R6, 0x5, R160 ;  /* 0x0000000506a07819 */ /* 0x000fe400000102a0 */
[----:B------:R-:W-:-:S04]  /*21450*/  IADD3 R6, P2, R161, R4, RZ ;  /* 0x00000004a1067210 */ /* 0x000fc80007f5e0ff */
[----:B------:R-:W-:Y:S02]  /*21460*/  IADD3.X R7, R160, R5, RZ, P2, !PT ;  /* 0x00000005a0077210 */ /* 0x000fe400017fe4ff */
[----:B--2---:R-:W-:-:S05]  /*21470*/  LOP3.LUT R156, R23, 0xffffe000, RZ, 0xc0, !PT ;  /* 0xffffe000179c7812 */ /* 0x004fca00078ec0ff */
[----:B------:R-:W-:-:S04]  /*21480*/  FMUL R156, R156, R16 ;  /* 0x000000109c9c7220 */ /* 0x000fc80000400000 */
[----:B---3--:R-:W-:-:S05]  /*21490*/  FFMA R156, R157, R2, R156 ;  /* 0x000000029d9c7223 */ /* 0x008fca000000009c */
[----:B------:R-:W-:-:S05]  /*214a0*/  F2FP.TF32.F32.PACK_B R156, R156 ;  /* 0x0000009cff9c723e */ /* 0x000fca00024050ff */
[----:B------:R1:W-:Y:S01]  /*214b0*/  @P1 STG.E desc[UR44][R6.64], R156 ;  /* 0x0000009c06001986 */ /* 0x0003e2000c10192c */
[----:B------:R-:W-:Y:S05]  /*214c0*/  @!P4 BRA `(.L_x_33) ;  /* 0x000000000004c947 */ /* 0x000fea0003800000 */
[----:B------:R2:W5:Y:S02]  /*214d0*/  LDG.E.LTC128B R23, desc[UR44][R8.64+0x4] ;  /* 0x0000042c08177981 */ /* 0x000564000c1e1920 */
.L_x_33:
[----:B------:R-:W-:Y:S05]  /*214e0*/  BSYNC B1 ;  /* 0x0000000000017941 */ /* 0x000fea0003800000 */
.L_x_32:
[----:B------:R-:W3:Y:S01]  /*214f0*/  LDL.LU R157, [R1+0xc] ;  /* 0x00000c00019d7983 */ /* 0x000ee20000300800 */
[----:B-1---5:R-:W-:Y:S01]  /*21500*/  LOP3.LUT R156, R23, 0xffffe000, RZ, 0xc0, !PT ;  /* 0xffffe000179c7812 */ /* 0x022fe200078ec0ff */
[----:B------:R-:W-:Y:S01]  /*21510*/  BSSY B1, `(.L_x_34) ;  /* 0x0000009000017945 */ /* 0x000fe20003800000 */
[----:B------:R-:W-:-:S03]  /*21520*/  ISETP.GT.AND P1, PT, R0, 0x8, P3 ;  /* 0x000000080000780c */ /* 0x000fc60001f24270 */
[----:B------:R-:W-:-:S04]  /*21530*/  FMUL R156, R156, R16 ;  /* 0x000000109c9c7220 */ /* 0x000fc80000400000 */
[----:B---3--:R-:W-:-:S05]  /*21540*/  FFMA R156, R157, R2, R156 ;  /* 0x000000029d9c7223 */ /* 0x008fca000000009c */
[----:B------:R-:W-:-:S05]  /*21550*/  F2FP.TF32.F32.PACK_B R156, R156 ;  /* 0x0000009cff9c723e */ /* 0x000fca00024050ff */
[----:B------:R1:W-:Y:S02]  /*21560*/  @P4 STG.E desc[UR44][R6.64+0x4], R156 ;  /* 0x0000049c06004986 */ /* 0x0003e4000c10192c */
[----:B-1----:R-:W-:Y:S01]  /*21570*/  IMAD.MOV.U32 R156, RZ, RZ, R23 ;  /* 0x000000ffff9c7224 */ /* 0x002fe200078e0017 */
[----:B------:R-:W-:Y:S06]  /*21580*/  @!P1 BRA `(.L_x_35) ;  /* 0x0000000000049947 */ /* 0x000fec0003800000 */
[----:B------:R1:W5:Y:S02]  /*21590*/  LDG.E.LTC128B R156, desc[UR44][R10.64+0x20] ;  /* 0x0000202c0a9c7981 */ /* 0x000364000c1e1920 */
.L_x_35:
[----:B------:R-:W-:Y:S05]  /*215a0*/  BSYNC B1 ;  /* 0x0000000000017941 */ /* 0x000fea0003800000 */
.L_x_34:
[----:B------:R-:W3:Y:S01]  /*215b0*/  LDL.LU R157, [R1+0x10] ;  /* 0x00001000019d7983 */ /* 0x000ee20000300800 */
[----:B-----5:R-:W-:Y:S01]  /*215c0*/  LOP3.LUT R23, R156, 0xffffe000, RZ, 0xc0, !PT ;  /* 0xffffe0009c177812 */ /* 0x020fe200078ec0ff */
[----:B------:R-:W-:Y:S01]  /*215d0*/  BSSY B1, `(.L_x_36) ;  /* 0x0000008000017945 */ /* 0x000fe20003800000 */
[----:B------:R-:W-:-:S03]  /*215e0*/  ISETP.GT.AND P2, PT, R0, 0x9, P3 ;  /* 0x000000090000780c */ /* 0x000fc60001f44270 */
[----:B------:R-:W-:-:S04]  /*215f0*/  FMUL R23, R23, R16 ;  /* 0x0000001017177220 */ /* 0x000fc80000400000 */
[----:B---3--:R-:W-:-:S05]  /*21600*/  FFMA R23, R157, R2, R23 ;  /* 0x000000029d177223 */ /* 0x008fca0000000017 */
[----:B------:R-:W-:-:S05]  /*21610*/  F2FP.TF32.F32.PACK_B R23, R23 ;  /* 0x00000017ff17723e */ /* 0x000fca00024050ff */
[----:B------:R3:W-:Y:S01]  /*21620*/  @P1 STG.E desc[UR44][R4.64+0x20], R23 ;  /* 0x0000201704001986 */ /* 0x0007e2000c10192c */
[----:B------:R-:W-:Y:S05]  /*21630*/  @!P2 BRA `(.L_x_37) ;  /* 0x000000000004a947 */ /* 0x000fea0003800000 */
[----:B------:R4:W5:Y:S02]  /*21640*/  LDG.E.LTC128B R156, desc[UR44][R10.64+0x24] ;  /* 0x0000242c0a9c7981 */ /* 0x000964000c1e1920 */
.L_x_37:
[----:B------:R-:W-:Y:S05]  /*21650*/  BSYNC B1 ;  /* 0x0000000000017941 */ /* 0x000fea0003800000 */
.L_x_36:
[----:B------:R-:W2:Y:S01]  /*21660*/  LDL.LU R157, [R1+0x14] ;  /* 0x00001400019d7983 */ /* 0x000ea20000300800 */
[----:B---3-5:R-:W-:Y:S01]  /*21670*/  LOP3.LUT R23, R156, 0xffffe000, RZ, 0xc0, !PT ;  /* 0xffffe0009c177812 */ /* 0x028fe200078ec0ff */
[----:B------:R-:W-:Y:S01]  /*21680*/  BSSY B1, `(.L_x_38) ;  /* 0x0000008000017945 */ /* 0x000fe20003800000 */
[----:B------:R-:W-:-:S03]  /*21690*/  ISETP.GT.AND P1, PT, R0, 0x8, P0 ;  /* 0x000000080000780c */ /* 0x000fc60000724270 */
[----:B------:R-:W-:-:S04]  /*216a0*/  FMUL R23, R23, R16 ;  /* 0x0000001017177220 */ /* 0x000fc80000400000 */
[----:B--2---:R-:W-:-:S05]  /*216b0*/  FFMA R23, R157, R2, R23 ;  /* 0x000000029d177223 */ /* 0x004fca0000000017 */
[----:B------:R-:W-:-:S05]  /*216c0*/  F2FP.TF32.F32.PACK_B R23, R23 ;  /* 0x00000017ff17723e */ /* 0x000fca00024050ff */
[----:B------:R2:W-:Y:S01]  /*216d0*/  @P2 STG.E desc[UR44][R4.64+0x24], R23 ;  /* 0x0000241704002986 */ /* 0x0005e2000c10192c */
[----:B------:R-:W-:Y:S05]  /*216e0*/  @!P1 BRA `(.L_x_39) ;  /* 0x0000000000049947 */ /* 0x000fea0003800000 */
[----:B------:R3:W5:Y:S02]  /*216f0*/  LDG.E.LTC128B R156, desc[UR44][R8.64+0x20] ;  /* 0x0000202c089c7981 */ /* 0x000764000c1e1920 */
.L_x_39:
[----:B------:R-:W-:Y:S05]  /*21700*/  BSYNC B1 ;  /* 0x0000000000017941 */ /* 0x000fea0003800000 */
.L_x_38:
[----:B------:R-:W4:Y:S01]  /*21710*/  LDL.LU R157, [R1+0x18] ;  /* 0x00001800019d7983 */ /* 0x000f220000300800 */
[----:B--2--5:R-:W-:Y:S01]  /*21720*/  LOP3.LUT R23, R156, 0xffffe000, RZ, 0xc0, !PT ;  /* 0xffffe0009c177812 */ /* 0x024fe200078ec0ff */
[----:B------:R-:W-:Y:S01]  /*21730*/  BSSY B1, `(.L_x_40) ;  /* 0x0000008000017945 */ /* 0x000fe20003800000 */
[----:B------:R-:W-:-:S03]  /*21740*/  ISETP.GT.AND P2, PT, R0, 0x9, P0 ;  /* 0x000000090000780c */ /* 0x000fc60000744270 */
[----:B------:R-:W-:-:S04]  /*21750*/  FMUL R23, R23, R16 ;  /* 0x0000001017177220 */ /* 0x000fc80000400000 */
[----:B----4-:R-:W-:-:S05]  /*21760*/  FFMA R23, R157, R2, R23 ;  /* 0x000000029d177223 */ /* 0x010fca0000000017 */
[----:B------:R-:W-:-:S05]  /*21770*/  F2FP.TF32.F32.PACK_B R23, R23 ;  /* 0x00000017ff17723e */ /* 0x000fca00024050ff */
[----:B------:R2:W-:Y:S01]  /*21780*/  @P1 STG.E desc[UR44][R6.64+0x20], R23 ;  /* 0x0000201706001986 */ /* 0x0005e2000c10192c */
[----:B------:R-:W-:Y:S05]  /*21790*/  @!P2 BRA `(.L_x_41) ;  /* 0x000000000004a947 */ /* 0x000fea0003800000 */
[----:B------:R4:W5:Y:S02]  /*217a0*/  LDG.E.LTC128B R156, desc[UR44][R8.64+0x24] ;  /* 0x0000242c089c7981 */ /* 0x000964000c1e1920 */
.L_x_41:
[----:B------:R-:W-:Y:S05]  /*217b0*/  BSYNC B1 ;  /* 0x0000000000017941 */ /* 0x000fea0003800000 */
.L_x_40:
[----:B------:R-:W3:Y:S01]  /*217c0*/  LDL.LU R157, [R1+0x1c] ;  /* 0x00001c00019d7983 */ /* 0x000ee20000300800 */
[----:B--2--5:R-:W-:Y:S01]  /*217d0*/  LOP3.LUT R23, R156, 0xffffe000, RZ, 0xc0, !PT ;  /* 0xffffe0009c177812 */ /* 0x024fe200078ec0ff */
        /* <DEDUP_REMOVED lines=8> */
.L_x_43:
[----:B------:R-:W-:Y:S05]  /*21860*/  BSYNC B1 ;  /* 0x0000000000017941 */ /* 0x000fea0003800000 */
.L_x_42:
        /* <DEDUP_REMOVED lines=10> */
.L_x_45:
[----:B------:R-:W-:Y:S05]  /*21910*/  BSYNC B1 ;  /* 0x0000000000017941 */ /* 0x000fea0003800000 */
.L_x_44:
        /* <DEDUP_REMOVED lines=10> */
.L_x_47:
[----:B------:R-:W-:Y:S05]  /*219c0*/  BSYNC B1 ;  /* 0x0000000000017941 */ /* 0x000fea0003800000 */
.L_x_46:
        /* <DEDUP_REMOVED lines=10> */
.L_x_49:
[----:B------:R-:W-:Y:S05]  /*21a70*/  BSYNC B1 ;  /* 0x0000000000017941 */ /* 0x000fea0003800000 */
.L_x_48:
        /* <DEDUP_REMOVED lines=10> */
.L_x_51:
[----:B------:R-:W-:Y:S05]  /*21b20*/  BSYNC B1 ;  /* 0x0000000000017941 */ /* 0x000fea0003800000 */
.L_x_50:
        /* <DEDUP_REMOVED lines=10> */
.L_x_53:
[----:B------:R-:W-:Y:S05]  /*21bd0*/  BSYNC B1 ;  /* 0x0000000000017941 */ /* 0x000fea0003800000 */
.L_x_52:
        /* <DEDUP_REMOVED lines=10> */
.L_x_55:
[----:B------:R-:W-:Y:S05]  /*21c80*/  BSYNC B1 ;  /* 0x0000000000017941 */ /* 0x000fea0003800000 */
.L_x_54:
        /* <DEDUP_REMOVED lines=10> */
.L_x_57:
[----:B------:R-:W-:Y:S05]  /*21d30*/  BSYNC B1 ;  /* 0x0000000000017941 */ /* 0x000fea0003800000 */
.L_x_56:
        /* <DEDUP_REMOVED lines=10> */
.L_x_59:
[----:B------:R-:W-:Y:S05]  /*21de0*/  BSYNC B1 ;  /* 0x0000000000017941 */ /* 0x000fea0003800000 */
.L_x_58:
        /* <DEDUP_REMOVED lines=10> */
.L_x_61:
[----:B------:R-:W-:Y:S05]  /*21e90*/  BSYNC B1 ;  /* 0x0000000000017941 */ /* 0x000fea0003800000 */
.L_x_60:
        /* <DEDUP_REMOVED lines=10> */
.L_x_63:
[----:B------:R-:W-:Y:S05]  /*21f40*/  BSYNC B1 ;  /* 0x0000000000017941 */ /* 0x000fea0003800000 */
.L_x_62:
        /* <DEDUP_REMOVED lines=10> */
.L_x_65:
[----:B------:R-:W-:Y:S05]  /*21ff0*/  BSYNC B1 ;  /* 0x0000000000017941 */ /* 0x000fea0003800000 */
.L_x_64:
        /* <DEDUP_REMOVED lines=10> */
.L_x_67:
[----:B------:R-:W-:Y:S05]  /*220a0*/  BSYNC B1 ;  /* 0x0000000000017941 */ /* 0x000fea0003800000 */
.L_x_66:
        /* <DEDUP_REMOVED lines=10> */
.L_x_69:
[----:B------:R-:W-:Y:S05]  /*22150*/  BSYNC B1 ;  /* 0x0000000000017941 */ /* 0x000fea0003800000 */
.L_x_68:
        /* <DEDUP_REMOVED lines=10> */
.L_x_71:
[----:B------:R-:W-:Y:S05]  /*22200*/  BSYNC B1 ;  /* 0x0000000000017941 */ /* 0x000fea0003800000 */
.L_x_70:
        /* <DEDUP_REMOVED lines=10> */
.L_x_73:
[----:B------:R-:W-:Y:S05]  /*222b0*/  BSYNC B1 ;  /* 0x0000000000017941 */ /* 0x000fea0003800000 */
.L_x_72:
        /* <DEDUP_REMOVED lines=10> */
.L_x_75:
[----:B------:R-:W-:Y:S05]  /*22360*/  BSYNC B1 ;  /* 0x0000000000017941 */ /* 0x000fea0003800000 */
.L_x_74:
        /* <DEDUP_REMOVED lines=10> */
.L_x_77:
[----:B------:R-:W-:Y:S05]  /*22410*/  BSYNC B1 ;  /* 0x0000000000017941 */ /* 0x000fea0003800000 */
.L_x_76:
        /* <DEDUP_REMOVED lines=10> */
.L_x_79:
[----:B------:R-:W-:Y:S05]  /*224c0*/  BSYNC B1 ;  /* 0x0000000000017941 */ /* 0x000fea0003800000 */
.L_x_78:
        /* <DEDUP_REMOVED lines=10> */
.L_x_81:
[----:B------:R-:W-:Y:S05]  /*22570*/  BSYNC B1 ;  /* 0x0000000000017941 */ /* 0x000fea0003800000 */
.L_x_80:
        /* <DEDUP_REMOVED lines=10> */
.L_x_83:
[----:B------:R-:W-:Y:S05]  /*22620*/  BSYNC B1 ;  /* 0x0000000000017941 */ /* 0x000fea0003800000 */
.L_x_82:
        /* <DEDUP_REMOVED lines=10> */
.L_x_85:
[----:B------:R-:W-:Y:S05]  /*226d0*/  BSYNC B1 ;  /* 0x0000000000017941 */ /* 0x000fea0003800000 */
.L_x_84:
        /* <DEDUP_REMOVED lines=10> */
.L_x_87:
[----:B------:R-:W-:Y:S05]  /*22780*/  BSYNC B1 ;  /* 0x0000000000017941 */ /* 0x000fea0003800000 */
.L_x_86:
        /* <DEDUP_REMOVED lines=10> */
.L_x_89:
[----:B------:R-:W-:Y:S05]  /*22830*/  BSYNC B1 ;  /* 0x0000000000017941 */ /* 0x000fea0003800000 */
.L_x_88:
        /* <DEDUP_REMOVED lines=10> */
.L_x_91:
[----:B------:R-:W-:Y:S05]  /*228e0*/  BSYNC B1 ;  /* 0x0000000000017941 */ /* 0x000fea0003800000 */
.L_x_90:
        /* <DEDUP_REMOVED lines=10> */
.L_x_93:
[----:B------:R-:W-:Y:S05]  /*22990*/  BSYNC B1 ;  /* 0x0000000000017941 */ /* 0x000fea0003800000 */
.L_x_92:
        /* <DEDUP_REMOVED lines=10> */
.L_x_95:
[----:B------:R-:W-:Y:S05]  /*22a40*/  BSYNC B1 ;  /* 0x0000000000017941 */ /* 0x000fea0003800000 */
.L_x_94:
        /* <DEDUP_REMOVED lines=10> */
.L_x_97:
[----:B------:R-:W-:Y:S05]  /*22af0*/  BSYNC B1 ;  /* 0x0000000000017941 */ /* 0x000fea0003800000 */
.L_x_96:
        /* <DEDUP_REMOVED lines=10> */
.L_x_99:
[----:B------:R-:W-:Y:S05]  /*22ba0*/  BSYNC B1 ;  /* 0x0000000000017941 */ /* 0x000fea0003800000 */
.L_x_98:
        /* <DEDUP_REMOVED lines=10> */
.L_x_101:
[----:B------:R-:W-:Y:S05]  /*22c50*/  BSYNC B1 ;  /* 0x0000000000017941 */ /* 0x000fea0003800000 */
.L_x_100:
        /* <DEDUP_REMOVED lines=10> */
.L_x_103:
[----:B------:R-:W-:Y:S05]  /*22d00*/  BSYNC B1 ;  /* 0x0000000000017941 */ /* 0x000fea0003800000 */
.L_x_102:
        /* <DEDUP_REMOVED lines=10> */
.L_x_105:
[----:B------:R-:W-:Y:S05]  /*22db0*/  BSYNC B1 ;  /* 0x0000000000017941 */ /* 0x000fea0003800000 */
.L_x_104:
        /* <DEDUP_REMOVED lines=10> */
.L_x_107:
[----:B------:R-:W-:Y:S05]  /*22e60*/  BSYNC B1 ;  /* 0x0000000000017941 */ /* 0x000fea0003800000 */
.L_x_106:
        /* <DEDUP_REMOVED lines=10> */
.L_x_109:
[----:B------:R-:W-:Y:S05]  /*22f10*/  BSYNC B1 ;  /* 0x0000000000017941 */ /* 0x000fea0003800000 */
.L_x_108:
        /* <DEDUP_REMOVED lines=10> */
.L_x_111:
[----:B------:R-:W-:Y:S05]  /*22fc0*/  BSYNC B1 ;  /* 0x0000000000017941 */ /* 0x000fea0003800000 */
.L_x_110:
        /* <DEDUP_REMOVED lines=10> */
.L_x_113:
[----:B------:R-:W-:Y:S05]  /*23070*/  BSYNC B1 ;  /* 0x0000000000017941 */ /* 0x000fea0003800000 */
.L_x_112:
        /* <DEDUP_REMOVED lines=10> */
.L_x_115:
[----:B------:R-:W-:Y:S05]  /*23120*/  BSYNC B1 ;  /* 0x0000000000017941 */ /* 0x000fea0003800000 */
.L_x_114:
        /* <DEDUP_REMOVED lines=10> */
.L_x_117:
[----:B------:R-:W-:Y:S05]  /*231d0*/  BSYNC B1 ;  /* 0x0000000000017941 */ /* 0x000fea0003800000 */
.L_x_116:
        /* <DEDUP_REMOVED lines=10> */
.L_x_119:
[----:B------:R-:W-:Y:S05]  /*23280*/  BSYNC B1 ;  /* 0x0000000000017941 */ /* 0x000fea0003800000 */
.L_x_118:
        /* <DEDUP_REMOVED lines=10> */
.L_x_121:
[----:B------:R-:W-:Y:S05]  /*23330*/  BSYNC B1 ;  /* 0x0000000000017941 */ /* 0x000fea0003800000 */
.L_x_120:
[----:B--2---:R-:W2:Y:S01]  /*23340*/  LDL.LU R23, [R1+0xbc] ;  /* 0x0000bc0001177983 */ /* 0x004ea20000300800 */
[----:B-----5:R-:W-:Y:S01]  /*23350*/  LOP3.LUT R157, R156, 0xffffe000, RZ, 0xc0, !PT ;  /* 0xffffe0009c9d7812 */ /* 0x020fe200078ec0ff */
[----:B------:R-:W-:Y:S01]  /*23360*/  BSSY B1, `(.L_x_122) ;  /* 0x0000009000017945 */ /* 0x000fe20003800000 */
[----:B------:R-:W-:-:S03]  /*23370*/  ISETP.GT.AND P1, PT, R0, 0x60, P3 ;  /* 0x000000600000780c */ /* 0x000fc60001f24270 */
[----:B------:R-:W-:-:S04]  /*23380*/  FMUL R157, R157, R16 ;  /* 0x000000109d9d7220 */ /* 0x000fc80000400000 */
[----:B--2---:R-:W-:Y:S01]  /*23390*/  FFMA R157, R23, R2, R157 ;  /* 0x00000002179d7223 */ /* 0x004fe2000000009d */
[----:B------:R-:W-:-:S04]  /*233a0*/  MOV R23, R156 ;  /* 0x0000009c00177202 */ /* 0x000fc80000000f00 */
[----:B------:R-:W-:-:S05]  /*233b0*/  F2FP.TF32.F32.PACK_B R157, R157 ;  /* 0x0000009dff9d723e */ /* 0x000fca00024050ff */
[----:B------:R2:W-:Y:S01]  /*233c0*/  @P2 STG.E desc[UR44][R6.64+0x164], R157 ;  /* 0x0001649d06002986 */ /* 0x0005e2000c10192c */
[----:B------:R-:W-:Y:S05]  /*233d0*/  @!P1 BRA `(.L_x_123) ;  /* 0x0000000000049947 */ /* 0x000fea0003800000 */
[----:B------:R0:W5:Y:S02]  /*233e0*/  LDG.E.LTC128B R23, desc[UR44][R10.64+0x180] ;  /* 0x0001802c0a177981 */ /* 0x000164000c1e1920 */
.L_x_123:
[----:B------:R-:W-:Y:S05]  /*233f0*/  BSYNC B1 ;  /* 0x0000000000017941 */ /* 0x000fea0003800000 */
.L_x_122:
[----:B--2---:R-:W2:Y:S01]  /*23400*/  LDL.LU R157, [R1+0xc0] ;  /* 0x0000c000019d7983 */ /* 0x004ea20000300800 */
[----:B-----5:R-:W-:Y:S01]  /*23410*/  LOP3.LUT R156, R23, 0xffffe000, RZ, 0xc0, !PT ;  /* 0xffffe000179c7812 */ /* 0x020fe200078ec0ff */
        /* <DEDUP_REMOVED lines=8> */
.L_x_125:
[----:B------:R-:W-:Y:S05]  /*234a0*/  BSYNC B1 ;  /* 0x0000000000017941 */ /* 0x000fea0003800000 */
.L_x_124:
        /* <DEDUP_REMOVED lines=10> */
.L_x_127:
[----:B------:R-:W-:Y:S05]  /*23550*/  BSYNC B1 ;  /* 0x0000000000017941 */ /* 0x000fea0003800000 */
.L_x_126:
        /* <DEDUP_REMOVED lines=10> */
.L_x_129:
[----:B------:R-:W-:Y:S05]  /*23600*/  BSYNC B1 ;  /* 0x0000000000017941 */ /* 0x000fea0003800000 */
.L_x_128:
        /* <DEDUP_REMOVED lines=10> */
.L_x_131:
[----:B------:R-:W-:Y:S05]  /*236b0*/  BSYNC B1 ;  /* 0x0000000000017941 */ /* 0x000fea0003800000 */
.L_x_130:
        /* <DEDUP_REMOVED lines=10> */
.L_x_133:
[----:B------:R-:W-:Y:S05]  /*23760*/  BSYNC B1 ;  /* 0x0000000000017941 */ /* 0x000fea0003800000 */
.L_x_132:
        /* <DEDUP_REMOVED lines=10> */
.L_x_135:
[----:B------:R-:W-:Y:S05]  /*23810*/  BSYNC B1 ;  /* 0x0000000000017941 */ /* 0x000fea0003800000 */
.L_x_134:
        /* <DEDUP_REMOVED lines=10> */
.L_x_137:
[----:B------:R-:W-:Y:S05]  /*238c0*/  BSYNC B1 ;  /* 0x0000000000017941 */ /* 0x000fea0003800000 */
.L_x_136:
        /* <DEDUP_REMOVED lines=10> */
.L_x_139:
[----:B------:R-:W-:Y:S05]  /*23970*/  BSYNC B1 ;  /* 0x0000000000017941 */ /* 0x000fea0003800000 */
.L_x_138:
        /* <DEDUP_REMOVED lines=10> */
.L_x_141:
[----:B------:R-:W-:Y:S05]  /*23a20*/  BSYNC B1 ;  /* 0x0000000000017941 */ /* 0x000fea0003800000 */
.L_x_140:
        /* <DEDUP_REMOVED lines=10> */
.L_x_143:
[----:B------:R-:W-:Y:S05]  /*23ad0*/  BSYNC B1 ;  /* 0x0000000000017941 */ /* 0x000fea0003800000 */
.L_x_142:
        /* <DEDUP_REMOVED lines=10> */
.L_x_145:
[----:B------:R-:W-:Y:S05]  /*23b80*/  BSYNC B1 ;  /* 0x0000000000017941 */ /* 0x000fea0003800000 */
.L_x_144:
        /* <DEDUP_REMOVED lines=10> */
.L_x_147:
[----:B------:R-:W-:Y:S05]  /*23c30*/  BSYNC B1 ;  /* 0x0000000000017941 */ /* 0x000fea0003800000 */
.L_x_146:
        /* <DEDUP_REMOVED lines=10> */
.L_x_149:
[----:B------:R-:W-:Y:S05]  /*23ce0*/  BSYNC B1 ;  /* 0x0000000000017941 */ /* 0x000fea0003800000 */
.L_x_148:
        /* <DEDUP_REMOVED lines=10> */
.L_x_151:
[----:B------:R-:W-:Y:S05]  /*23d90*/  BSYNC B1 ;  /* 0x0000000000017941 */ /* 0x000fea0003800000 */
.L_x_150:
        /* <DEDUP_REMOVED lines=10> */
.L_x_153:
[----:B------:R-:W-:Y:S05]  /*23e40*/  BSYNC B1 ;  /* 0x0000000000017941 */ /* 0x000fea0003800000 */
.L_x_152:
        /* <DEDUP_REMOVED lines=10> */
.L_x_155:
[----:B------:R-:W-:Y:S05]  /*23ef0*/  BSYNC B1 ;  /* 0x0000000000017941 */ /* 0x000fea0003800000 */
.L_x_154:
        /* <DEDUP_REMOVED lines=10> */
.L_x_157:
[----:B------:R-:W-:Y:S05]  /*23fa0*/  BSYNC B1 ;  /* 0x0000000000017941 */ /* 0x000fea0003800000 */
.L_x_156:
        /* <DEDUP_REMOVED lines=10> */
.L_x_159:
[----:B------:R-:W-:Y:S05]  /*24050*/  BSYNC B1 ;  /* 0x0000000000017941 */ /* 0x000fea0003800000 */
.L_x_158:
        /* <DEDUP_REMOVED lines=10> */
.L_x_161:
[----:B------:R-:W-:Y:S05]  /*24100*/  BSYNC B1 ;  /* 0x0000000000017941 */ /* 0x000fea0003800000 */
.L_x_160:
        /* <DEDUP_REMOVED lines=10> */
.L_x_163:
[----:B------:R-:W-:Y:S05]  /*241b0*/  BSYNC B1 ;  /* 0x0000000000017941 */ /* 0x000fea0003800000 */
.L_x_162:
        /* <DEDUP_REMOVED lines=10> */
.L_x_165:
[----:B------:R-:W-:Y:S05]  /*24260*/  BSYNC B1 ;  /* 0x0000000000017941 */ /* 0x000fea0003800000 */
.L_x_164:
        /* <DEDUP_REMOVED lines=10> */
.L_x_167:
[----:B------:R-:W-:Y:S05]  /*24310*/  BSYNC B1 ;  /* 0x0000000000017941 */ /* 0x000fea0003800000 */
.L_x_166:
        /* <DEDUP_REMOVED lines=10> */
.L_x_169:
[----:B------:R-:W-:Y:S05]  /*243c0*/  BSYNC B1 ;  /* 0x0000000000017941 */ /* 0x000fea0003800000 */
.L_x_168:
        /* <DEDUP_REMOVED lines=10> */
.L_x_171:
[----:B------:R-:W-:Y:S05]  /*24470*/  BSYNC B1 ;  /* 0x0000000000017941 */ /* 0x000fea0003800000 */
.L_x_170:
        /* <DEDUP_REMOVED lines=10> */
.L_x_173:
[----:B------:R-:W-:Y:S05]  /*24520*/  BSYNC B1 ;  /* 0x0000000000017941 */ /* 0x000fea0003800000 */
.L_x_172:
        /* <DEDUP_REMOVED lines=10> */
.L_x_175:
[----:B------:R-:W-:Y:S05]  /*245d0*/  BSYNC B1 ;  /* 0x0000000000017941 */ /* 0x000fea0003800000 */
.L_x_174:
        /* <DEDUP_REMOVED lines=10> */
.L_x_177:
[----:B------:R-:W-:Y:S05]  /*24680*/  BSYNC B1 ;  /* 0x0000000000017941 */ /* 0x000fea0003800000 */
.L_x_176:
        /* <DEDUP_REMOVED lines=10> */
.L_x_179:
[----:B------:R-:W-:Y:S05]  /*24730*/  BSYNC B1 ;  /* 0x0000000000017941 */ /* 0x000fea0003800000 */
.L_x_178:
        /* <DEDUP_REMOVED lines=10> */
.L_x_181:
[----:B------:R-:W-:Y:S05]  /*247e0*/  BSYNC B1 ;  /* 0x0000000000017941 */ /* 0x000fea0003800000 */
.L_x_180:
        /* <DEDUP_REMOVED lines=10> */
.L_x_183:
[----:B------:R-:W-:Y:S05]  /*24890*/  BSYNC B1 ;  /* 0x0000000000017941 */ /* 0x000fea0003800000 */
.L_x_182:
        /* <DEDUP_REMOVED lines=10> */
.L_x_185:
[----:B------:R-:W-:Y:S05]  /*24940*/  BSYNC B1 ;  /* 0x0000000000017941 */ /* 0x000fea0003800000 */
.L_x_184:
        /* <DEDUP_REMOVED lines=10> */
.L_x_187:
[----:B------:R-:W-:Y:S05]  /*249f0*/  BSYNC B1 ;  /* 0x0000000000017941 */ /* 0x000fea0003800000 */
.L_x_186:
        /* <DEDUP_REMOVED lines=10> */
.L_x_189:
[----:B------:R-:W-:Y:S05]  /*24aa0*/  BSYNC B1 ;  /* 0x0000000000017941 */ /* 0x000fea0003800000 */
.L_x_188:
        /* <DEDUP_REMOVED lines=10> */
.L_x_191:
[----:B------:R-:W-:Y:S05]  /*24b50*/  BSYNC B1 ;  /* 0x0000000000017941 */ /* 0x000fea0003800000 */
.L_x_190:
        /* <DEDUP_REMOVED lines=10> */
.L_x_193:
[----:B------:R-:W-:Y:S05]  /*24c00*/  BSYNC B1 ;  /* 0x0000000000017941 */ /* 0x000fea0003800000 */
.L_x_192:
        /* <DEDUP_REMOVED lines=10> */
.L_x_195:
[----:B------:R-:W-:Y:S05]  /*24cb0*/  BSYNC B1 ;  /* 0x0000000000017941 */ /* 0x000fea0003800000 */
.L_x_194:
        /* <DEDUP_REMOVED lines=10> */
.L_x_197:
[----:B------:R-:W-:Y:S05]  /*24d60*/  BSYNC B1 ;  /* 0x0000000000017941 */ /* 0x000fea0003800000 */
.L_x_196:
        /* <DEDUP_REMOVED lines=10> */
.L_x_199:
[----:B------:R-:W-:Y:S05]  /*24e10*/  BSYNC B1 ;  /* 0x0000000000017941 */ /* 0x000fea0003800000 */
.L_x_198:
        /* <DEDUP_REMOVED lines=10> */
.L_x_201:
[----:B------:R-:W-:Y:S05]  /*24ec0*/  BSYNC B1 ;  /* 0x0000000000017941 */ /* 0x000fea0003800000 */
.L_x_200:
        /* <DEDUP_REMOVED lines=10> */
.L_x_203:
[----:B------:R-:W-:Y:S05]  /*24f70*/  BSYNC B1 ;  /* 0x0000000000017941 */ /* 0x000fea0003800000 */
.L_x_202:
        /* <DEDUP_REMOVED lines=10> */
.L_x_205:
[----:B------:R-:W-:Y:S05]  /*25020*/  BSYNC B1 ;  /* 0x0000000000017941 */ /* 0x000fea0003800000 */
.L_x_204:
        /* <DEDUP_REMOVED lines=10> */
.L_x_207:
[----:B------:R-:W-:Y:S05]  /*250d0*/  BSYNC B1 ;  /* 0x0000000000017941 */ /* 0x000fea0003800000 */
.L_x_206:
        /* <DEDUP_REMOVED lines=10> */
.L_x_209:
[----:B------:R-:W-:Y:S05]  /*25180*/  BSYNC B1 ;  /* 0x0000000000017941 */ /* 0x000fea0003800000 */
.L_x_208:
        /* <DEDUP_REMOVED lines=10> */
.L_x_211:
[----:B------:R-:W-:Y:S05]  /*25230*/  BSYNC B1 ;  /* 0x0000000000017941 */ /* 0x000fea0003800000 */
.L_x_210:
        /* <DEDUP_REMOVED lines=10> */
.L_x_213:
[----:B------:R-:W-:Y:S05]  /*252e0*/  BSYNC B1 ;  /* 0x0000000000017941 */ /* 0x000fea0003800000 */
.L_x_212:
        /* <DEDUP_REMOVED lines=10> */
.L_x_215:
[----:B------:R-:W-:Y:S05]  /*25390*/  BSYNC B1 ;  /* 0x0000000000017941 */ /* 0x000fea0003800000 */
.L_x_214:
        /* <DEDUP_REMOVED lines=10> */
.L_x_217:
[----:B------:R-:W-:Y:S05]  /*25440*/  BSYNC B1 ;  /* 0x0000000000017941 */ /* 0x000fea0003800000 */
.L_x_216:
        /* <DEDUP_REMOVED lines=10> */
.L_x_219:
[----:B------:R-:W-:Y:S05]  /*254f0*/  BSYNC B1 ;  /* 0x0000000000017941 */ /* 0x000fea0003800000 */
.L_x_218:
        /* <DEDUP_REMOVED lines=10> */
.L_x_221:
[----:B------:R-:W-:Y:S05]  /*255a0*/  BSYNC B1 ;  /* 0x0000000000017941 */ /* 0x000fea0003800000 */
.L_x_220:
        /* <DEDUP_REMOVED lines=10> */
.L_x_223:
[----:B------:R-:W-:Y:S05]  /*25650*/  BSYNC B1 ;  /* 0x0000000000017941 */ /* 0x000fea0003800000 */
.L_x_222:
        /* <DEDUP_REMOVED lines=10> */
.L_x_225:
[----:B------:R-:W-:Y:S05]  /*25700*/  BSYNC B1 ;  /* 0x0000000000017941 */ /* 0x000fea0003800000 */
.L_x_224:
        /* <DEDUP_REMOVED lines=10> */
.L_x_227:
[----:B------:R-:W-:Y:S05]  /*257b0*/  BSYNC B1 ;  /* 0x0000000000017941 */ /* 0x000fea0003800000 */
.L_x_226:
        /* <DEDUP_REMOVED lines=10> */
.L_x_229:
[----:B------:R-:W-:Y:S05]  /*25860*/  BSYNC B1 ;  /* 0x0000000000017941 */ /* 0x000fea0003800000 */
.L_x_228:
        /* <DEDUP_REMOVED lines=10> */
.L_x_231:
[----:B------:R-:W-:Y:S05]  /*25910*/  BSYNC B1 ;  /* 0x0000000000017941 */ /* 0x000fea0003800000 */
.L_x_230:
        /* <DEDUP_REMOVED lines=10> */
.L_x_233:
[----:B------:R-:W-:Y:S05]  /*259c0*/  BSYNC B1 ;  /* 0x0000000000017941 */ /* 0x000fea0003800000 */
.L_x_232:
        /* <DEDUP_REMOVED lines=10> */
.L_x_235:
[----:B------:R-:W-:Y:S05]  /*25a70*/  BSYNC B1 ;  /* 0x0000000000017941 */ /* 0x000fea0003800000 */
.L_x_234:
        /* <DEDUP_REMOVED lines=10> */
.L_x_237:
[----:B------:R-:W-:Y:S05]  /*25b20*/  BSYNC B1 ;  /* 0x0000000000017941 */ /* 0x000fea0003800000 */
.L_x_236:
        /* <DEDUP_REMOVED lines=10> */
.L_x_239:
[----:B------:R-:W-:Y:S05]  /*25bd0*/  BSYNC B1 ;  /* 0x0000000000017941 */ /* 0x000fea0003800000 */
.L_x_238:
        /* <DEDUP_REMOVED lines=10> */
.L_x_241:
[----:B------:R-:W-:Y:S05]  /*25c80*/  BSYNC B1 ;  /* 0x0000000000017941 */ /* 0x000fea0003800000 */
.L_x_240:
        /* <DEDUP_REMOVED lines=10> */
.L_x_243:
[----:B------:R-:W-:Y:S05]  /*25d30*/  BSYNC B1 ;  /* 0x0000000000017941 */ /* 0x000fea0003800000 */
.L_x_242:
        /* <DEDUP_REMOVED lines=10> */
.L_x_245:
[----:B------:R-:W-:Y:S05]  /*25de0*/  BSYNC B1 ;  /* 0x0000000000017941 */ /* 0x000fea0003800000 */
.L_x_244:
        /* <DEDUP_REMOVED lines=10> */
.L_x_247:
[----:B------:R-:W-:Y:S05]  /*25e90*/  BSYNC B1 ;  /* 0x0000000000017941 */ /* 0x000fea0003800000 */
.L_x_246:
        /* <DEDUP_REMOVED lines=10> */
.L_x_249:
[----:B------:R-:W-:Y:S05]  /*25f40*/  BSYNC B1 ;  /* 0x0000000000017941 */ /* 0x000fea0003800000 */
.L_x_248:
        /* <DEDUP_REMOVED lines=10> */
.L_x_251:
[----:B------:R-:W-:Y:S05]  /*25ff0*/  BSYNC B1 ;  /* 0x0000000000017941 */ /* 0x000fea0003800000 */
.L_x_250:
        /* <DEDUP_REMOVED lines=10> */
.L_x_253:
[----:B------:R-:W-:Y:S05]  /*260a0*/  BSYNC B1 ;  /* 0x0000000000017941 */ /* 0x000fea0003800000 */
.L_x_252:
        /* <DEDUP_REMOVED lines=10> */
.L_x_255:
[----:B------:R-:W-:Y:S05]  /*26150*/  BSYNC B1 ;  /* 0x0000000000017941 */ /* 0x000fea0003800000 */
.L_x_254:
        /* <DEDUP_REMOVED lines=10> */
.L_x_257:
[----:B------:R-:W-:Y:S05]  /*26200*/  BSYNC B1 ;  /* 0x0000000000017941 */ /* 0x000fea0003800000 */
.L_x_256:
        /* <DEDUP_REMOVED lines=10> */
.L_x_259:
[----:B------:R-:W-:Y:S05]  /*262b0*/  BSYNC B1 ;  /* 0x0000000000017941 */ /* 0x000fea0003800000 */
.L_x_258:
        /* <DEDUP_REMOVED lines=10> */
.L_x_261:
[----:B------:R-:W-:Y:S05]  /*26360*/  BSYNC B1 ;  /* 0x0000000000017941 */ /* 0x000fea0003800000 */
.L_x_260:
        /* <DEDUP_REMOVED lines=10> */
.L_x_263:
[----:B------:R-:W-:Y:S05]  /*26410*/  BSYNC B1 ;  /* 0x0000000000017941 */ /* 0x000fea0003800000 */
.L_x_262:
        /* <DEDUP_REMOVED lines=10> */
.L_x_265:
[----:B------:R-:W-:Y:S05]  /*264c0*/  BSYNC B1 ;  /* 0x0000000000017941 */ /* 0x000fea0003800000 */
.L_x_264:
        /* <DEDUP_REMOVED lines=10> */
.L_x_267:
[----:B------:R-:W-:Y:S05]  /*26570*/  BSYNC B1 ;  /* 0x0000000000017941 */ /* 0x000fea0003800000 */
.L_x_266:
        /* <DEDUP_REMOVED lines=10> */
.L_x_269:
[----:B------:R-:W-:Y:S05]  /*26620*/  BSYNC B1 ;  /* 0x0000000000017941 */ /* 0x000fea0003800000 */
.L_x_268:
        /* <DEDUP_REMOVED lines=10> */
.L_x_271:
[----:B------:R-:W-:Y:S05]  /*266d0*/  BSYNC B1 ;  /* 0x0000000000017941 */ /* 0x000fea0003800000 */
.L_x_270:
        /* <DEDUP_REMOVED lines=10> */
.L_x_273:
[----:B------:R-:W-:Y:S05]  /*26780*/  BSYNC B1 ;  /* 0x0000000000017941 */ /* 0x000fea0003800000 */
.L_x_272:
        /* <DEDUP_REMOVED lines=10> */
.L_x_275:
[----:B------:R-:W-:Y:S05]  /*26830*/  BSYNC B1 ;  /* 0x0000000000017941 */ /* 0x000fea0003800000 */
.L_x_274:
        /* <DEDUP_REMOVED lines=10> */
.L_x_277:
[----:B------:R-:W-:Y:S05]  /*268e0*/  BSYNC B1 ;  /* 0x0000000000017941 */ /* 0x000fea0003800000 */
.L_x_276:
[----:B01-34-:R-:W3:Y:S01]  /*268f0*/  LDL.LU R10, [R1+0x1f4] ;  /* 0x0001f400010a7983 */ /* 0x01bee20000300800 */
        /* <DEDUP_REMOVED lines=9> */
.L_x_279:
[----:B------:R-:W-:Y:S05]  /*26990*/  BSYNC B1 ;  /* 0x0000000000017941 */ /* 0x000fea0003800000 */
.L_x_278:
[----:B------:R-:W3:Y:S01]  /*269a0*/  LDL.LU R10, [R1+0x1f8] ;  /* 0x0001f800010a7983 */ /* 0x000ee20000300800 */
[----:B0----5:R-:W-:Y:S01]  /*269b0*/  LOP3.LUT R11, R23, 0xffffe000, RZ, 0xc0, !PT ;  /* 0xffffe000170b7812 */ /* 0x021fe200078ec0ff */
[----:B------:R-:W-:Y:S01]  /*269c0*/  BSSY B1, `(.L_x_280) ;  /* 0x000000b000017945 */ /* 0x000fe20003800000 */
[----:B------:R-:W-:Y:S02]  /*269d0*/  ISETP.GT.AND P1, PT, R0, 0xf9, P0 ;  /* 0x000000f90000780c */ /* 0x000fe40000724270 */
[----:B------:R-:W-:Y:S01]  /*269e0*/  IADD3 R169, P2, R3, 0x80, RZ ;  /* 0x0000008003a97810 */ /* 0x000fe20007f5e0ff */
[----:B------:R-:W-:-:S04]  /*269f0*/  FMUL R11, R11, R16 ;  /* 0x000000100b0b7220 */ /* 0x000fc80000400000 */
[----:B------:R-:W-:Y:S02]  /*26a00*/  IMAD.X R3, RZ, RZ, UR7, P2 ;  /* 0x00000007ff037e24 */ /* 0x000fe400090e06ff */
[----:B---3--:R-:W-:Y:S02]  /*26a10*/  FFMA R11, R10, R2, R11 ;  /* 0x000000020a0b7223 */ /* 0x008fe4000000000b */
[----:B------:R-:W-:-:S03]  /*26a20*/  IMAD R10, R3, R14, RZ ;  /* 0x0000000e030a7224 */ /* 0x000fc600078e02ff */
[----:B------:R-:W-:-:S05]  /*26a30*/  F2FP.TF32.F32.PACK_B R11, R11 ;  /* 0x0000000bff0b723e */ /* 0x000fca00024050ff */
[----:B------:R0:W-:Y:S01]  /*26a40*/  @P4 STG.E desc[UR44][R6.64+0x3e0], R11 ;  /* 0x0003e00b06004986 */ /* 0x0001e2000c10192c */
[----:B------:R-:W-:Y:S05]  /*26a50*/  @!P1 BRA `(.L_x_281) ;  /* 0x0000000000049947 */ /* 0x000fea0003800000 */
[----:B------:R3:W5:Y:S02]  /*26a60*/  LDG.E.LTC128B R23, desc[UR44][R8.64+0x3e4] ;  /* 0x0003e42c08177981 */ /* 0x000764000c1e1920 */
.L_x_281:
[----:B------:R-:W-:Y:S05]  /*26a70*/  BSYNC B1 ;  /* 0x0000000000017941 */ /* 0x000fea0003800000 */
.L_x_280:
[----:B0-----:R-:W4:Y:S01]  /*26a80*/  LDL.LU R11, [R1+0x1fc] ;  /* 0x0001fc00010b7983 */ /* 0x001f220000300800 */
[----:B-----5:R-:W-:Y:S01]  /*26a90*/  LOP3.LUT R3, R23, 0xffffe000, RZ, 0xc0, !PT ;  /* 0xffffe00017037812 */ /* 0x020fe200078ec0ff */
[C---:B------:R-:W-:Y:S01]  /*26aa0*/  IMAD R167, R169.reuse, R15, R10 ;  /* 0x0000000fa9a77224 */ /* 0x040fe200078e020a */
[----:B------:R-:W-:Y:S01]  /*26ab0*/  ISETP.GT.AND P0, PT, R158, 0x80, PT ;  /* 0x000000809e00780c */ /* 0x000fe20003f04270 */
[----:B-1-3--:R-:W-:-:S04]  /*26ac0*/  IMAD.WIDE.U32 R8, R169, R14, R20 ;  /* 0x0000000ea9087225 */ /* 0x00afc800078e0014 */
[----:B------:R-:W-:Y:S01]  /*26ad0*/  FMUL R3, R3, R16 ;  /* 0x0000001003037220 */ /* 0x000fe20000400000 */
[----:B------:R-:W-:Y:S02]  /*26ae0*/  ISETP.GT.AND P4, PT, R0, RZ, P0 ;  /* 0x000000ff0000720c */ /* 0x000fe40000784270 */
[----:B------:R-:W-:Y:S02]  /*26af0*/  IADD3 R9, R9, R167, RZ ;  /* 0x000000a709097210 */ /* 0x000fe40007ffe0ff */
[----:B------:R-:W-:Y:S01]  /*26b00*/  LEA R10, P2, R8, R12, 0x2 ;  /* 0x0000000c080a7211 */ /* 0x000fe200078410ff */
[----:B----4-:R-:W-:-:S03]  /*26b10*/  FFMA R15, R11, R2, R3 ;  /* 0x000000020b0f7223 */ /* 0x010fc60000000003 */
[----:B------:R-:W-:Y:S02]  /*26b20*/  LEA.HI.X R11, R8, R13, R9, 0x2, P2 ;  /* 0x0000000d080b7211 */ /* 0x000fe400010f1409 */
[----:B------:R-:W-:-:S05]  /*26b30*/  F2FP.TF32.F32.PACK_B R15, R15 ;  /* 0x0000000fff0f723e */ /* 0x000fca00024050ff */
[----:B------:R0:W-:Y:S04]  /*26b40*/  @P1 STG.E desc[UR44][R6.64+0x3e4], R15 ;  /* 0x0003e40f06001986 */ /* 0x0001e8000c10192c */
[----:B------:R-:W3:Y:S01]  /*26b50*/  @P4 LDG.E.LTC128B R23, desc[UR44][R10.64] ;  /* 0x0000002c0a174981 */ /* 0x000ee2000c1e1920 */
[----:B------:R-:W-:Y:S01]  /*26b60*/  MOV R163, UR8 ;  /* 0x0000000800a37c02 */ /* 0x000fe20008000f00 */
[----:B------:R-:W-:Y:S01]  /*26b70*/  IMAD.WIDE.U32 R8, R169, R14, R18 ;  /* 0x0000000ea9087225 */ /* 0x000fe200078e0012 */
[----:B------:R-:W-:Y:S01]  /*26b80*/  MOV R164, UR9 ;  /* 0x0000000900a47c02 */ /* 0x000fe20008000f00 */
[----:B------:R-:W-:Y:S01]  /*26b90*/  BSSY B1, `(.L_x_282) ;  /* 0x0000013000017945 */ /* 0x000fe20003800000 */
[----:B------:R-:W-:Y:S01]  /*26ba0*/  ISETP.GT.AND P2, PT, R0, 0x1, P0 ;  /* 0x000000010000780c */ /* 0x000fe20000744270 */
[----:B------:R-:W-:-:S02]  /*26bb0*/  IMAD.IADD R9, R167, 0x1, R9 ;  /* 0x00000001a7097824 */ /* 0x000fc400078e0209 */
[----:B------:R-:W-:Y:S02]  /*26bc0*/  IMAD.U32 R165, RZ, RZ, UR8 ;  /* 0x00000008ffa57e24 */ /* 0x000fe4000f8e00ff */
[----:B------:R-:W-:Y:S02]  /*26bd0*/  IMAD.SHL.U32 R163, R163, 0x200, RZ ;  /* 0x00000200a3a37824 */ /* 0x000fe400078e00ff */
[----:B--2---:R-:W-:Y:S01]  /*26be0*/  IMAD.WIDE.U32 R156, R22, UR42, R8 ;  /* 0x0000002a169c7c25 */ /* 0x004fe2000f8e0008 */
[----:B------:R-:W-:Y:S02]  /*26bf0*/  SHF.L.U64.HI R165, R165, 0x9, R164 ;  /* 0x00000009a5a57819 */ /* 0x000fe400000102a4 */
[----:B------:R-:W-:Y:S02]  /*26c00*/  IADD3 R8, P1, R163, R4, RZ ;  /* 0x00000004a3087210 */ /* 0x000fe40007f3e0ff */
[----:B0-----:R-:W-:-:S03]  /*26c10*/  LEA R6, P3, R156, R12, 0x2 ;  /* 0x0000000c9c067211 */ /* 0x001fc600078610ff */
[----:B------:R-:W-:Y:S01]  /*26c20*/  IMAD.X R9, R165, 0x1, R5, P1 ;  /* 0x00000001a5097824 */ /* 0x000fe200008e0605 */
[----:B---3--:R-:W-:-:S05]  /*26c30*/  LOP3.LUT R3, R23, 0xffffe000, RZ, 0xc0, !PT ;  /* 0xffffe00017037812 */ /* 0x008fca00078ec0ff */
[----:B------:R-:W-:-:S04]  /*26c40*/  FMUL R3, R3, R16 ;  /* 0x0000001003037220 */ /* 0x000fc80000400000 */
[----:B------:R-:W-:Y:S01]  /*26c50*/  FFMA R11, R24, R2, R3 ;  /* 0x00000002180b7223 */ /* 0x000fe20000000003 */
[----:B------:R-:W-:-:S04]  /*26c60*/  IADD3 R3, R159, R157, RZ ;  /* 0x0000009d9f037210 */ /* 0x000fc80007ffe0ff */
[----:B------:R-:W-:Y:S02]  /*26c70*/  F2FP.TF32.F32.PACK_B R11, R11 ;  /* 0x0000000bff0b723e */ /* 0x000fe400024050ff */
[----:B------:R-:W-:-:S03]  /*26c80*/  LEA.HI.X R7, R156, R13, R3, 0x2, P3 ;  /* 0x0000000d9c077211 */ /* 0x000fc600018f1403 */
[----:B------:R0:W-:Y:S01]  /*26c90*/  @P4 STG.E desc[UR44][R8.64], R11 ;  /* 0x0000000b08004986 */ /* 0x0001e2000c10192c */
[----:B------:R-:W-:Y:S05]  /*26ca0*/  @!P2 BRA `(.L_x_283) ;  /* 0x000000000004a947 */ /* 0x000fea0003800000 */
[----:B------:R1:W5:Y:S02]  /*26cb0*/  LDG.E.LTC128B R23, desc[UR44][R6.64+0x4] ;  /* 0x0000042c06177981 */ /* 0x000364000c1e1920 */
.L_x_283:
[----:B------:R-:W-:Y:S05]  /*26cc0*/  BSYNC B1 ;  /* 0x0000000000017941 */ /* 0x000fea0003800000 */
.L_x_282:
[----:B-----5:R-:W-:Y:S01]  /*26cd0*/  LOP3.LUT R3, R23, 0xffffe000, RZ, 0xc0, !PT ;  /* 0xffffe00017037812 */ /* 0x020fe200078ec0ff */
[----:B------:R-:W-:Y:S01]  /*26ce0*/  IMAD.WIDE.U32 R14, R169, R14, R154 ;  /* 0x0000000ea90e7225 */ /* 0x000fe200078e009a */
[----:B------:R-:W-:Y:S01]  /*26cf0*/  ISETP.GT.AND P1, PT, R158, 0x88, PT ;  /* 0x000000889e00780c */ /* 0x000fe20003f24270 */
[----:B------:R-:W-:Y:S02]  /*26d00*/  BSSY B1, `(.L_x_284) ;  /* 0x0000010000017945 */ /* 0x000fe40003800000 */
[----:B------:R-:W-:Y:S01]  /*26d10*/  FMUL R10, R3, R16 ;  /* 0x00000010030a7220 */ /* 0x000fe20000400000 */
[----:B------:R-:W-:Y:S01]  /*26d20*/  ISETP.GT.AND P3, PT, R0, RZ, P1 ;  /* 0x000000ff0000720c */ /* 0x000fe20000f64270 */
[----:B------:R-:W-:Y:S01]  /*26d30*/  IMAD.MOV.U32 R3, RZ, RZ, R23 ;  /* 0x000000ffff037224 */ /* 0x000fe200078e0017 */
[----:B------:R-:W-:Y:S01]  /*26d40*/  IADD3 R152, P4, R152, R14, RZ ;  /* 0x0000000e98987210 */ /* 0x000fe20007f9e0ff */
[----:B------:R-:W-:Y:S01]  /*26d50*/  FFMA R25, R25, R2, R10 ;  /* 0x0000000219197223 */ /* 0x000fe2000000000a */
[----:B------:R-:W-:-:S02]  /*26d60*/  IADD3 R167, R167, R15, RZ ;  /* 0x0000000fa7a77210 */ /* 0x000fc40007ffe0ff */
[----:B------:R-:W-:Y:S02]  /*26d70*/  IADD3 R14, P5, R18, R14, RZ ;  /* 0x0000000e120e7210 */ /* 0x000fe40007fbe0ff */
[----:B------:R-:W-:Y:S01]  /*26d80*/  F2FP.TF32.F32.PACK_B R25, R25 ;  /* 0x00000019ff19723e */ /* 0x000fe200024050ff */
[----:B------:R-:W-:Y:S01]  /*26d90*/  IMAD.X R20, R167, 0x1, R21, P4 ;  /* 0x00000001a7147824 */ /* 0x000fe200020e0615 */
[C---:B------:R-:W-:Y:S02]  /*26da0*/  LEA R10, P4, R152.reuse, R12, 0x2 ;  /* 0x0000000c980a7211 */ /* 0x040fe400078810ff */
[----:B------:R-:W-:Y:S01]  /*26db0*/  IADD3.X R15, R19, R167, RZ, P5, !PT ;  /* 0x000000a7130f7210 */ /* 0x000fe20002ffe4ff */
[----:B------:R2:W-:Y:S01]  /*26dc0*/  @P2 STG.E desc[UR44][R8.64+0x4], R25 ;  /* 0x0000041908002986 */ /* 0x0005e2000c10192c */
[----:B0-----:R-:W-:Y:S01]  /*26dd0*/  LEA.HI.X R11, R152, R13, R20, 0x2, P4 ;  /* 0x0000000d980b7211 */ /* 0x001fe200020f1414 */
[----:B------:R-:W-:Y:S08]  /*26de0*/  @!P3 BRA `(.L_x_285) ;  /* 0x000000000004b947 */ /* 0x000ff00003800000 */
[----:B------:R0:W5:Y:S02]  /*26df0*/  LDG.E.LTC128B R3, desc[UR44][R10.64] ;  /* 0x0000002c0a037981 */ /* 0x000164000c1e1920 */
.L_x_285:
[----:B------:R-:W-:Y:S05]  /*26e00*/  BSYNC B1 ;  /* 0x0000000000017941 */ /* 0x000fea0003800000 */
.L_x_284:
[----:B0----5:R-:W-:Y:S01]  /*26e10*/  LOP3.LUT R11, R3, 0xffffe000, RZ, 0xc0, !PT ;  /* 0xffffe000030b7812 */ /* 0x021fe200078ec0ff */
[----:B------:R-:W-:Y:S01]  /*26e20*/  IMAD.WIDE.U32 R22, R22, UR42, R14 ;  /* 0x0000002a16167c25 */ /* 0x000fe2000f8e000e */
[----:B------:R-:W-:Y:S01]  /*26e30*/  IADD3 R10, P2, R8, R161, RZ ;  /* 0x000000a1080a7210 */ /* 0x000fe20007f5e0ff */
[----:B------:R-:W-:Y:S01]  /*26e40*/  BSSY B1, `(.L_x_286) ;  /* 0x000000c000017945 */ /* 0x000fe20003800000 */
[----:B------:R-:W-:Y:S01]  /*26e50*/  ISETP.GT.AND P5, PT, R0, 0x1, P1 ;  /* 0x000000010000780c */ /* 0x000fe20000fa4270 */
[----:B------:R-:W-:Y:S01]  /*26e60*/  FMUL R11, R11, R16 ;  /* 0x000000100b0b7220 */ /* 0x000fe20000400000 */
[----:B------:R-:W-:Y:S02]  /*26e70*/  IADD3 R159, R159, R23, RZ ;  /* 0x000000179f9f7210 */ /* 0x000fe40007ffe0ff */
[----:B------:R-:W-:Y:S01]  /*26e80*/  LEA R12, P4, R22, R12, 0x2 ;  /* 0x0000000c160c7211 */ /* 0x000fe200078810ff */
[----:B------:R-:W-:Y:S01]  /*26e90*/  FFMA R15, R26, R2, R11 ;  /* 0x000000021a0f7223 */ /* 0x000fe2000000000b */
[----:B------:R-:W-:-:S02]  /*26ea0*/  IMAD.X R11, R9, 0x1, R160, P2 ;  /* 0x00000001090b7824 */ /* 0x000fc400010e06a0 */
[----:B------:R-:W-:Y:S02]  /*26eb0*/  LEA.HI.X R13, R22, R13, R159, 0x2, P4 ;  /* 0x0000000d160d7211 */ /* 0x000fe400020f149f */
[----:B------:R-:W-:-:S05]  /*26ec0*/  F2FP.TF32.F32.PACK_B R15, R15 ;  /* 0x0000000fff0f723e */ /* 0x000fca00024050ff */
[----:B------:R0:W-:Y:S01]  /*26ed0*/  @P3 STG.E desc[UR44][R10.64], R15 ;  /* 0x0000000f0a003986 */ /* 0x0001e2000c10192c */
[----:B------:R-:W-:Y:S05]  /*26ee0*/  @!P5 BRA `(.L_x_287) ;  /* 0x000000000004d947 */ /* 0x000fea0003800000 */
[----:B------:R3:W5:Y:S02]  /*26ef0*/  LDG.E.LTC128B R3, desc[UR44][R12.64+0x4] ;  /* 0x0000042c0c037981 */ /* 0x000764000c1e1920 */
.L_x_287:
[----:B------:R-:W-:Y:S05]  /*26f00*/  BSYNC B1 ;  /* 0x0000000000017941 */ /* 0x000fea0003800000 */
.L_x_286:
[----:B0----5:R-:W-:Y:S01]  /*26f10*/  LOP3.LUT R15, R3, 0xffffe000, RZ, 0xc0, !PT ;  /* 0xffffe000030f7812 */ /* 0x021fe200078ec0ff */
[----:B------:R-:W-:Y:S01]  /*26f20*/  BSSY B1, `(.L_x_288) ;  /* 0x0000008000017945 */ /* 0x000fe20003800000 */
[----:B------:R-:W-:-:S03]  /*26f30*/  ISETP.GT.AND P2, PT, R0, 0x8, P0 ;  /* 0x000000080000780c */ /* 0x000fc60000744270 */
[----:B------:R-:W-:-:S04]  /*26f40*/  FMUL R14, R15, R16 ;  /* 0x000000100f0e7220 */ /* 0x000fc80000400000 */
[----:B------:R-:W-:-:S05]  /*26f50*/  FFMA R27, R27, R2, R14 ;  /* 0x000000021b1b7223 */ /* 0x000fca000000000e */
[----:B------:R-:W-:-:S05]  /*26f60*/  F2FP.TF32.F32.PACK_B R27, R27 ;  /* 0x0000001bff1b723e */ /* 0x000fca00024050ff */
[----:B------:R0:W-:Y:S01]  /*26f70*/  @P5 STG.E desc[UR44][R10.64+0x4], R27 ;  /* 0x0000041b0a005986 */ /* 0x0001e2000c10192c */
[----:B------:R-:W-:Y:S05]  /*26f80*/  @!P2 BRA `(.L_x_289) ;  /* 0x000000000004a947 */ /* 0x000fea0003800000 */
[----:B------:R4:W5:Y:S02]  /*26f90*/  LDG.E.LTC128B R3, desc[UR44][R6.64+0x20] ;  /* 0x0000202c06037981 */ /* 0x000964000c1e1920 */
.L_x_289:
[----:B------:R-:W-:Y:S05]  /*26fa0*/  BSYNC B1 ;  /* 0x0000000000017941 */ /* 0x000fea0003800000 */
.L_x_288:
        /* <DEDUP_REMOVED lines=9> */
.L_x_291:
[----:B------:R-:W-:Y:S05]  /*27040*/  BSYNC B1 ;  /* 0x0000000000017941 */ /* 0x000fea0003800000 */
.L_x_290:
        /* <DEDUP_REMOVED lines=9> */
.L_x_293:
[----:B------:R-:W-:Y:S05]  /*270e0*/  BSYNC B1 ;  /* 0x0000000000017941 */ /* 0x000fea0003800000 */
.L_x_292:
[----:B-----5:R-:W-:Y:S01]  /*270f0*/  LOP3.LUT R11, R3, 0xffffe000, RZ, 0xc0, !PT ;  /* 0xffffe000030b7812 */ /* 0x020fe200078ec0ff */
[----:B------:R-:W-:Y:S01]  /*27100*/  BSSY B1, `(.L_x_294) ;  /* 0x000000a000017945 */ /* 0x000fe20003800000 */
[----:B------:R-:W-:Y:S02]  /*27110*/  IADD3 R10, P3, R161, R8, RZ ;  /* 0x00000008a10a7210 */ /* 0x000fe40007f7e0ff */
[----:B------:R-:W-:Y:S01]  /*27120*/  ISETP.GT.AND P2, PT, R0, 0x9, P1 ;  /* 0x000000090000780c */ /* 0x000fe20000f44270 */
[----:B------:R-:W-:-:S04]  /*27130*/  FMUL R11, R11, R16 ;  /* 0x000000100b0b7220 */ /* 0x000fc80000400000 */
[----:B------:R-:W-:Y:S01]  /*27140*/  FFMA R15, R30, R2, R11 ;  /* 0x000000021e0f7223 */ /* 0x000fe2000000000b */
[----:B------:R-:W-:-:S04]  /*27150*/  IADD3.X R11, R160, R9, RZ, P3, !PT ;  /* 0x00000009a00b7210 */ /* 0x000fc80001ffe4ff */
[----:B------:R-:W-:-:S05]  /*27160*/  F2FP.TF32.F32.PACK_B R15, R15 ;  /* 0x0000000fff0f723e */ /* 0x000fca00024050ff */
[----:B------:R0:W-:Y:S01]  /*27170*/  @P4 STG.E desc[UR44][R10.64+0x20], R15 ;  /* 0x0000200f0a004986 */ /* 0x0001e2000c10192c */
[----:B------:R-:W-:Y:S05]  /*27180*/  @!P2 BRA `(.L_x_295) ;  /* 0x000000000004a947 */ /* 0x000fea0003800000 */
[----:B------:R0:W5:Y:S02]  /*27190*/  LDG.E.LTC128B R3, desc[UR44][R12.64+0x24] ;  /* 0x0000242c0c037981 */ /* 0x000164000c1e1920 */
.L_x_295:
[----:B------:R-:W-:Y:S05]  /*271a0*/  BSYNC B1 ;  /* 0x0000000000017941 */ /* 0x000fea0003800000 */
.L_x_294:
[----:B0----5:R-:W-:Y:S01]  /*271b0*/  LOP3.LUT R11, R3, 0xffffe000, RZ, 0xc0, !PT ;  /* 0xffffe000030b7812 */ /* 0x021fe200078ec0ff */
[----:B------:R-:W-:Y:S01]  /*271c0*/  BSSY B1, `(.L_x_296) ;  /* 0x000000a000017945 */ /* 0x000fe20003800000 */
[----:B------:R-:W-:Y:S02]  /*271d0*/  IADD3 R4, P3, P4, R161, R4, R163 ;  /* 0x00000004a1047210 */ /* 0x000fe40007c7e0a3 */
[----:B------:R-:W-:Y:S01]  /*271e0*/  ISETP.GT.AND P5, PT, R0, 0x10, P0 ;  /* 0x000000100000780c */ /* 0x000fe200007a4270 */
[----:B------:R-:W-:Y:S01]  /*271f0*/  FMUL R10, R11, R16 ;  /* 0x000000100b0a7220 */ /* 0x000fe20000400000 */
[----:B------:R-:W-:-:S03]  /*27200*/  IADD3.X R5, R160, R5, R165, P3, P4 ;  /* 0x00000005a0057210 */ /* 0x000fc60001fe84a5 */
[----:B------:R-:W-:-:S05]  /*27210*/  FFMA R31, R31, R2, R10 ;  /* 0x000000021f1f7223 */ /* 0x000fca000000000a */
[----:B------:R-:W-:-:S05]  /*27220*/  F2FP.TF32.F32.PACK_B R31, R31 ;  /* 0x0000001fff1f723e */ /* 0x000fca00024050ff */
[----:B------:R0:W-:Y:S01]  /*27230*/  @P2 STG.E desc[UR44][R4.64+0x24], R31 ;  /* 0x0000241f04002986 */ /* 0x0001e2000c10192c */
[----:B------:R-:W-:Y:S05]  /*27240*/  @!P5 BRA `(.L_x_297) ;  /* 0x000000000004d947 */ /* 0x000fea0003800000 */
[----:B------:R0:W5:Y:S02]  /*27250*/  LDG.E.LTC128B R3, desc[UR44][R6.64+0x40] ;  /* 0x0000402c06037981 */ /* 0x000164000c1e1920 */
.L_x_297:
[----:B------:R-:W-:Y:S05]  /*27260*/  BSYNC B1 ;  /* 0x0000000000017941 */ /* 0x000fea0003800000 */
.L_x_296:
[----:B-----5:R-:W-:Y:S01]  /*27270*/  LOP3.LUT R11, R3, 0xffffe000, RZ, 0xc0, !PT ;  /* 0xffffe000030b7812 */ /* 0x020fe200078ec0ff */
        /* <DEDUP_REMOVED lines=8> */
.L_x_299:
[----:B------:R-:W-:Y:S05]  /*27300*/  BSYNC B1 ;  /* 0x0000000000017941 */ /* 0x000fea0003800000 */
.L_x_298:
        /* <DEDUP_REMOVED lines=9> */
.L_x_301:
[----:B------:R-:W-:Y:S05]  /*273a0*/  BSYNC B1 ;  /* 0x0000000000017941 */ /* 0x000fea0003800000 */
.L_x_300:
        /* <DEDUP_REMOVED lines=9> */
.L_x_303:
[----:B------:R-:W-:Y:S05]  /*27440*/  BSYNC B1 ;  /* 0x0000000000017941 */ /* 0x000fea0003800000 */
.L_x_302:
        /* <DEDUP_REMOVED lines=9> */
.L_x_305:
[----:B------:R-:W-:Y:S05]  /*274e0*/  BSYNC B1 ;  /* 0x0000000000017941 */ /* 0x000fea0003800000 */
.L_x_304:
        /* <DEDUP_REMOVED lines=9> */
.L_x_307:
[----:B------:R-:W-:Y:S05]  /*27580*/  BSYNC B1 ;  /* 0x0000000000017941 */ /* 0x000fea0003800000 */
.L_x_306:
        /* <DEDUP_REMOVED lines=9> */
.L_x_309:
[----:B------:R-:W-:Y:S05]  /*27620*/  BSYNC B1 ;  /* 0x0000000000017941 */ /* 0x000fea0003800000 */
.L_x_308:
        /* <DEDUP_REMOVED lines=9> */
.L_x_311:
[----:B------:R-:W-:Y:S05]  /*276c0*/  BSYNC B1 ;  /* 0x0000000000017941 */ /* 0x000fea0003800000 */
.L_x_310:
        /* <DEDUP_REMOVED lines=9> */
.L_x_313:
[----:B------:R-:W-:Y:S05]  /*27760*/  BSYNC B1 ;  /* 0x0000000000017941 */ /* 0x000fea0003800000 */
.L_x_312:
        /* <DEDUP_REMOVED lines=9> */
.L_x_315:
[----:B------:R-:W-:Y:S05]  /*27800*/  BSYNC B1 ;  /* 0x0000000000017941 */ /* 0x000fea0003800000 */
.L_x_314:
        /* <DEDUP_REMOVED lines=9> */
.L_x_317:
[----:B------:R-:W-:Y:S05]  /*278a0*/  BSYNC B1 ;  /* 0x0000000000017941 */ /* 0x000fea0003800000 */
.L_x_316:
        /* <DEDUP_REMOVED lines=9> */
.L_x_319:
[----:B------:R-:W-:Y:S05]  /*27940*/  BSYNC B1 ;  /* 0x0000000000017941 */ /* 0x000fea0003800000 */
.L_x_318:
        /* <DEDUP_REMOVED lines=9> */
.L_x_321:
[----:B------:R-:W-:Y:S05]  /*279e0*/  BSYNC B1 ;  /* 0x0000000000017941 */ /* 0x000fea0003800000 */
.L_x_320:
        /* <DEDUP_REMOVED lines=9> */
.L_x_323:
[----:B------:R-:W-:Y:S05]  /*27a80*/  BSYNC B1 ;  /* 0x0000000000017941 */ /* 0x000fea0003800000 */
.L_x_322:
        /* <DEDUP_REMOVED lines=9> */
.L_x_325:
[----:B------:R-:W-:Y:S05]  /*27b20*/  BSYNC B1 ;  /* 0x0000000000017941 */ /* 0x000fea0003800000 */
.L_x_324:
        /* <DEDUP_REMOVED lines=9> */
.L_x_327:
[----:B------:R-:W-:Y:S05]  /*27bc0*/  BSYNC B1 ;  /* 0x0000000000017941 */ /* 0x000fea0003800000 */
.L_x_326:
        /* <DEDUP_REMOVED lines=9> */
.L_x_329:
[----:B------:R-:W-:Y:S05]  /*27c60*/  BSYNC B1 ;  /* 0x0000000000017941 */ /* 0x000fea0003800000 */
.L_x_328:
        /* <DEDUP_REMOVED lines=9> */
.L_x_331:
[----:B------:R-:W-:Y:S05]  /*27d00*/  BSYNC B1 ;  /* 0x0000000000017941 */ /* 0x000fea0003800000 */
.L_x_330:
        /* <DEDUP_REMOVED lines=9> */
.L_x_333:
[----:B------:R-:W-:Y:S05]  /*27da0*/  BSYNC B1 ;  /* 0x0000000000017941 */ /* 0x000fea0003800000 */
.L_x_332:
        /* <DEDUP_REMOVED lines=9> */
.L_x_335:
[----:B------:R-:W-:Y:S05]  /*27e40*/  BSYNC B1 ;  /* 0x0000000000017941 */ /* 0x000fea0003800000 */
.L_x_334:
        /* <DEDUP_REMOVED lines=9> */
.L_x_337:
[----:B------:R-:W-:Y:S05]  /*27ee0*/  BSYNC B1 ;  /* 0x0000000000017941 */ /* 0x000fea0003800000 */
.L_x_336:
        /* <DEDUP_REMOVED lines=9> */
.L_x_339:
[----:B------:R-:W-:Y:S05]  /*27f80*/  BSYNC B1 ;  /* 0x0000000000017941 */ /* 0x000fea0003800000 */
.L_x_338:
        /* <DEDUP_REMOVED lines=9> */
.L_x_341:
[----:B------:R-:W-:Y:S05]  /*28020*/  BSYNC B1 ;  /* 0x0000000000017941 */ /* 0x000fea0003800000 */
.L_x_340:
        /* <DEDUP_REMOVED lines=9> */
.L_x_343:
[----:B------:R-:W-:Y:S05]  /*280c0*/  BSYNC B1 ;  /* 0x0000000000017941 */ /* 0x000fea0003800000 */
.L_x_342:
        /* <DEDUP_REMOVED lines=9> */
.L_x_345:
[----:B------:R-:W-:Y:S05]  /*28160*/  BSYNC B1 ;  /* 0x0000000000017941 */ /* 0x000fea0003800000 */
.L_x_344:
        /* <DEDUP_REMOVED lines=9> */
.L_x_347:
[----:B------:R-:W-:Y:S05]  /*28200*/  BSYNC B1 ;  /* 0x0000000000017941 */ /* 0x000fea0003800000 */
.L_x_346:
        /* <DEDUP_REMOVED lines=9> */
.L_x_349:
[----:B------:R-:W-:Y:S05]  /*282a0*/  BSYNC B1 ;  /* 0x0000000000017941 */ /* 0x000fea0003800000 */
.L_x_348:
        /* <DEDUP_REMOVED lines=9> */
.L_x_351:
[----:B------:R-:W-:Y:S05]  /*28340*/  BSYNC B1 ;  /* 0x0000000000017941 */ /* 0x000fea0003800000 */
.L_x_350:
        /* <DEDUP_REMOVED lines=9> */
.L_x_353:
[----:B------:R-:W-:Y:S05]  /*283e0*/  BSYNC B1 ;  /* 0x0000000000017941 */ /* 0x000fea0003800000 */
.L_x_352:
        /* <DEDUP_REMOVED lines=9> */
.L_x_355:
[----:B------:R-:W-:Y:S05]  /*28480*/  BSYNC B1 ;  /* 0x0000000000017941 */ /* 0x000fea0003800000 */
.L_x_354:
        /* <DEDUP_REMOVED lines=9> */
.L_x_357:
[----:B------:R-:W-:Y:S05]  /*28520*/  BSYNC B1 ;  /* 0x0000000000017941 */ /* 0x000fea0003800000 */
.L_x_356:
        /* <DEDUP_REMOVED lines=9> */
.L_x_359:
[----:B------:R-:W-:Y:S05]  /*285c0*/  BSYNC B1 ;  /* 0x0000000000017941 */ /* 0x000fea0003800000 */
.L_x_358:
        /* <DEDUP_REMOVED lines=9> */
.L_x_361:
[----:B------:R-:W-:Y:S05]  /*28660*/  BSYNC B1 ;  /* 0x0000000000017941 */ /* 0x000fea0003800000 */
.L_x_360:
        /* <DEDUP_REMOVED lines=9> */
.L_x_363:
[----:B------:R-:W-:Y:S05]  /*28700*/  BSYNC B1 ;  /* 0x0000000000017941 */ /* 0x000fea0003800000 */
.L_x_362:
        /* <DEDUP_REMOVED lines=9> */
.L_x_365:
[----:B------:R-:W-:Y:S05]  /*287a0*/  BSYNC B1 ;  /* 0x0000000000017941 */ /* 0x000fea0003800000 */
.L_x_364:
        /* <DEDUP_REMOVED lines=9> */
.L_x_367:
[----:B------:R-:W-:Y:S05]  /*28840*/  BSYNC B1 ;  /* 0x0000000000017941 */ /* 0x000fea0003800000 */
.L_x_366:
        /* <DEDUP_REMOVED lines=9> */
.L_x_369:
[----:B------:R-:W-:Y:S05]  /*288e0*/  BSYNC B1 ;  /* 0x0000000000017941 */ /* 0x000fea0003800000 */
.L_x_368:
        /* <DEDUP_REMOVED lines=9> */
.L_x_371:
[----:B------:R-:W-:Y:S05]  /*28980*/  BSYNC B1 ;  /* 0x0000000000017941 */ /* 0x000fea0003800000 */
.L_x_370:
        /* <DEDUP_REMOVED lines=9> */
.L_x_373:
[----:B------:R-:W-:Y:S05]  /*28a20*/  BSYNC B1 ;  /* 0x0000000000017941 */ /* 0x000fea0003800000 */
.L_x_372:
        /* <DEDUP_REMOVED lines=9> */
.L_x_375:
[----:B------:R-:W-:Y:S05]  /*28ac0*/  BSYNC B1 ;  /* 0x0000000000017941 */ /* 0x000fea0003800000 */
.L_x_374:
        /* <DEDUP_REMOVED lines=9> */
.L_x_377:
[----:B------:R-:W-:Y:S05]  /*28b60*/  BSYNC B1 ;  /* 0x0000000000017941 */ /* 0x000fea0003800000 */
.L_x_376:
        /* <DEDUP_REMOVED lines=9> */
.L_x_379:
[----:B------:R-:W-:Y:S05]  /*28c00*/  BSYNC B1 ;  /* 0x0000000000017941 */ /* 0x000fea0003800000 */
.L_x_378:
        /* <DEDUP_REMOVED lines=9> */
.L_x_381:
[----:B------:R-:W-:Y:S05]  /*28ca0*/  BSYNC B1 ;  /* 0x0000000000017941 */ /* 0x000fea0003800000 */
.L_x_380:
        /* <DEDUP_REMOVED lines=9> */
.L_x_383:
[----:B------:R-:W-:Y:S05]  /*28d40*/  BSYNC B1 ;  /* 0x0000000000017941 */ /* 0x000fea0003800000 */
.L_x_382:
        /* <DEDUP_REMOVED lines=9> */
.L_x_385:
[----:B------:R-:W-:Y:S05]  /*28de0*/  BSYNC B1 ;  /* 0x0000000000017941 */ /* 0x000fea0003800000 */
.L_x_384:
        /* <DEDUP_REMOVED lines=9> */
.L_x_387:
[----:B------:R-:W-:Y:S05]  /*28e80*/  BSYNC B1 ;  /* 0x0000000000017941 */ /* 0x000fea0003800000 */
.L_x_386:
        /* <DEDUP_REMOVED lines=9> */
.L_x_389:
[----:B------:R-:W-:Y:S05]  /*28f20*/  BSYNC B1 ;  /* 0x0000000000017941 */ /* 0x000fea0003800000 */
.L_x_388:
        /* <DEDUP_REMOVED lines=9> */
.L_x_391:
[----:B------:R-:W-:Y:S05]  /*28fc0*/  BSYNC B1 ;  /* 0x0000000000017941 */ /* 0x000fea0003800000 */
.L_x_390:
        /* <DEDUP_REMOVED lines=9> */
.L_x_393:
[----:B------:R-:W-:Y:S05]  /*29060*/  BSYNC B1 ;  /* 0x0000000000017941 */ /* 0x000fea0003800000 */
.L_x_392:
        /* <DEDUP_REMOVED lines=9> */
.L_x_395:
[----:B------:R-:W-:Y:S05]  /*29100*/  BSYNC B1 ;  /* 0x0000000000017941 */ /* 0x000fea0003800000 */
.L_x_394:
        /* <DEDUP_REMOVED lines=9> */
.L_x_397:
[----:B------:R-:W-:Y:S05]  /*291a0*/  BSYNC B1 ;  /* 0x0000000000017941 */ /* 0x000fea0003800000 */
.L_x_396:
        /* <DEDUP_REMOVED lines=9> */
.L_x_399:
[----:B------:R-:W-:Y:S05]  /*29240*/  BSYNC B1 ;  /* 0x0000000000017941 */ /* 0x000fea0003800000 */
.L_x_398:
        /* <DEDUP_REMOVED lines=9> */
.L_x_401:
[----:B------:R-:W-:Y:S05]  /*292e0*/  BSYNC B1 ;  /* 0x0000000000017941 */ /* 0x000fea0003800000 */
.L_x_400:
        /* <DEDUP_REMOVED lines=9> */
.L_x_403:
[----:B------:R-:W-:Y:S05]  /*29380*/  BSYNC B1 ;  /* 0x0000000000017941 */ /* 0x000fea0003800000 */
.L_x_402:
        /* <DEDUP_REMOVED lines=9> */
.L_x_405:
[----:B------:R-:W-:Y:S05]  /*29420*/  BSYNC B1 ;  /* 0x0000000000017941 */ /* 0x000fea0003800000 */
.L_x_404:
        /* <DEDUP_REMOVED lines=9> */
.L_x_407:
[----:B------:R-:W-:Y:S05]  /*294c0*/  BSYNC B1 ;  /* 0x0000000000017941 */ /* 0x000fea0003800000 */
.L_x_406:
        /* <DEDUP_REMOVED lines=9> */
.L_x_409:
[----:B------:R-:W-:Y:S05]  /*29560*/  BSYNC B1 ;  /* 0x0000000000017941 */ /* 0x000fea0003800000 */
.L_x_408:
        /* <DEDUP_REMOVED lines=9> */
.L_x_411:
[----:B------:R-:W-:Y:S05]  /*29600*/  BSYNC B1 ;  /* 0x0000000000017941 */ /* 0x000fea0003800000 */
.L_x_410:
        /* <DEDUP_REMOVED lines=9> */
.L_x_413:
[----:B------:R-:W-:Y:S05]  /*296a0*/  BSYNC B1 ;  /* 0x0000000000017941 */ /* 0x000fea0003800000 */
.L_x_412:
        /* <DEDUP_REMOVED lines=9> */
.L_x_415:
[----:B------:R-:W-:Y:S05]  /*29740*/  BSYNC B1 ;  /* 0x0000000000017941 */ /* 0x000fea0003800000 */
.L_x_414:
        /* <DEDUP_REMOVED lines=9> */
.L_x_417:
[----:B------:R-:W-:Y:S05]  /*297e0*/  BSYNC B1 ;  /* 0x0000000000017941 */ /* 0x000fea0003800000 */
.L_x_416:
        /* <DEDUP_REMOVED lines=9> */
.L_x_419:
[----:B------:R-:W-:Y:S05]  /*29880*/  BSYNC B1 ;  /* 0x0000000000017941 */ /* 0x000fea0003800000 */
.L_x_418:
        /* <DEDUP_REMOVED lines=9> */
.L_x_421:
[----:B------:R-:W-:Y:S05]  /*29920*/  BSYNC B1 ;  /* 0x0000000000017941 */ /* 0x000fea0003800000 */
.L_x_420:
        /* <DEDUP_REMOVED lines=9> */
.L_x_423:
[----:B------:R-:W-:Y:S05]  /*299c0*/  BSYNC B1 ;  /* 0x0000000000017941 */ /* 0x000fea0003800000 */
.L_x_422:
        /* <DEDUP_REMOVED lines=9> */
.L_x_425:
[----:B------:R-:W-:Y:S05]  /*29a60*/  BSYNC B1 ;  /* 0x0000000000017941 */ /* 0x000fea0003800000 */
.L_x_424:
        /* <DEDUP_REMOVED lines=9> */
.L_x_427:
[----:B------:R-:W-:Y:S05]  /*29b00*/  BSYNC B1 ;  /* 0x0000000000017941 */ /* 0x000fea0003800000 */
.L_x_426:
        /* <DEDUP_REMOVED lines=9> */
.L_x_429:
[----:B------:R-:W-:Y:S05]  /*29ba0*/  BSYNC B1 ;  /* 0x0000000000017941 */ /* 0x000fea0003800000 */
.L_x_428:
        /* <DEDUP_REMOVED lines=9> */
.L_x_431:
[----:B------:R-:W-:Y:S05]  /*29c40*/  BSYNC B1 ;  /* 0x0000000000017941 */ /* 0x000fea0003800000 */
.L_x_430:
        /* <DEDUP_REMOVED lines=9> */
.L_x_433:
[----:B------:R-:W-:Y:S05]  /*29ce0*/  BSYNC B1 ;  /* 0x0000000000017941 */ /* 0x000fea0003800000 */
.L_x_432:
        /* <DEDUP_REMOVED lines=9> */
.L_x_435:
[----:B------:R-:W-:Y:S05]  /*29d80*/  BSYNC B1 ;  /* 0x0000000000017941 */ /* 0x000fea0003800000 */
.L_x_434:
        /* <DEDUP_REMOVED lines=9> */
.L_x_437:
[----:B------:R-:W-:Y:S05]  /*29e20*/  BSYNC B1 ;  /* 0x0000000000017941 */ /* 0x000fea0003800000 */
.L_x_436:
        /* <DEDUP_REMOVED lines=9> */
.L_x_439:
[----:B------:R-:W-:Y:S05]  /*29ec0*/  BSYNC B1 ;  /* 0x0000000000017941 */ /* 0x000fea0003800000 */
.L_x_438:
        /* <DEDUP_REMOVED lines=9> */
.L_x_441:
[----:B------:R-:W-:Y:S05]  /*29f60*/  BSYNC B1 ;  /* 0x0000000000017941 */ /* 0x000fea0003800000 */
.L_x_440:
        /* <DEDUP_REMOVED lines=9> */
.L_x_443:
[----:B------:R-:W-:Y:S05]  /*2a000*/  BSYNC B1 ;  /* 0x0000000000017941 */ /* 0x000fea0003800000 */
.L_x_442:
        /* <DEDUP_REMOVED lines=9> */
.L_x_445:
[----:B------:R-:W-:Y:S05]  /*2a0a0*/  BSYNC B1 ;  /* 0x0000000000017941 */ /* 0x000fea0003800000 */
.L_x_444:
        /* <DEDUP_REMOVED lines=9> */
.L_x_447:
[----:B------:R-:W-:Y:S05]  /*2a140*/  BSYNC B1 ;  /* 0x0000000000017941 */ /* 0x000fea0003800000 */
.L_x_446:
        /* <DEDUP_REMOVED lines=9> */
.L_x_449:
[----:B------:R-:W-:Y:S05]  /*2a1e0*/  BSYNC B1 ;  /* 0x0000000000017941 */ /* 0x000fea0003800000 */
.L_x_448:
        /* <DEDUP_REMOVED lines=9> */
.L_x_451:
[----:B------:R-:W-:Y:S05]  /*2a280*/  BSYNC B1 ;  /* 0x0000000000017941 */ /* 0x000fea0003800000 */
.L_x_450:
        /* <DEDUP_REMOVED lines=9> */
.L_x_453:
[----:B------:R-:W-:Y:S05]  /*2a320*/  BSYNC B1 ;  /* 0x0000000000017941 */ /* 0x000fea0003800000 */
.L_x_452:
        /* <DEDUP_REMOVED lines=9> */
.L_x_455:
[----:B------:R-:W-:Y:S05]  /*2a3c0*/  BSYNC B1 ;  /* 0x0000000000017941 */ /* 0x000fea0003800000 */
.L_x_454:
        /* <DEDUP_REMOVED lines=9> */
.L_x_457:
[----:B------:R-:W-:Y:S05]  /*2a460*/  BSYNC B1 ;  /* 0x0000000000017941 */ /* 0x000fea0003800000 */
.L_x_456:
        /* <DEDUP_REMOVED lines=9> */
.L_x_459:
[----:B------:R-:W-:Y:S05]  /*2a500*/  BSYNC B1 ;  /* 0x0000000000017941 */ /* 0x000fea0003800000 */
.L_x_458:
        /* <DEDUP_REMOVED lines=9> */
.L_x_461:
[----:B------:R-:W-:Y:S05]  /*2a5a0*/  BSYNC B1 ;  /* 0x0000000000017941 */ /* 0x000fea0003800000 */
.L_x_460:
        /* <DEDUP_REMOVED lines=9> */
.L_x_463:
[----:B------:R-:W-:Y:S05]  /*2a640*/  BSYNC B1 ;  /* 0x0000000000017941 */ /* 0x000fea0003800000 */
.L_x_462:
        /* <DEDUP_REMOVED lines=9> */
.L_x_465:
[----:B------:R-:W-:Y:S05]  /*2a6e0*/  BSYNC B1 ;  /* 0x0000000000017941 */ /* 0x000fea0003800000 */
.L_x_464:
        /* <DEDUP_REMOVED lines=9> */
.L_x_467:
[----:B------:R-:W-:Y:S05]  /*2a780*/  BSYNC B1 ;  /* 0x0000000000017941 */ /* 0x000fea0003800000 */
.L_x_466:
        /* <DEDUP_REMOVED lines=9> */
.L_x_469:
[----:B------:R-:W-:Y:S05]  /*2a820*/  BSYNC B1 ;  /* 0x0000000000017941 */ /* 0x000fea0003800000 */
.L_x_468:
        /* <DEDUP_REMOVED lines=9> */
.L_x_471:
[----:B------:R-:W-:Y:S05]  /*2a8c0*/  BSYNC B1 ;  /* 0x0000000000017941 */ /* 0x000fea0003800000 */
.L_x_470:
        /* <DEDUP_REMOVED lines=9> */
.L_x_473:
[----:B------:R-:W-:Y:S05]  /*2a960*/  BSYNC B1 ;  /* 0x0000000000017941 */ /* 0x000fea0003800000 */
.L_x_472:
        /* <DEDUP_REMOVED lines=9> */
.L_x_475:
[----:B------:R-:W-:Y:S05]  /*2aa00*/  BSYNC B1 ;  /* 0x0000000000017941 */ /* 0x000fea0003800000 */
.L_x_474:
        /* <DEDUP_REMOVED lines=9> */
.L_x_477:
[----:B------:R-:W-:Y:S05]  /*2aaa0*/  BSYNC B1 ;  /* 0x0000000000017941 */ /* 0x000fea0003800000 */
.L_x_476:
        /* <DEDUP_REMOVED lines=9> */
.L_x_479:
[----:B------:R-:W-:Y:S05]  /*2ab40*/  BSYNC B1 ;  /* 0x0000000000017941 */ /* 0x000fea0003800000 */
.L_x_478:
        /* <DEDUP_REMOVED lines=9> */
.L_x_481:
[----:B------:R-:W-:Y:S05]  /*2abe0*/  BSYNC B1 ;  /* 0x0000000000017941 */ /* 0x000fea0003800000 */
.L_x_480:
        /* <DEDUP_REMOVED lines=9> */
.L_x_483:
[----:B------:R-:W-:Y:S05]  /*2ac80*/  BSYNC B1 ;  /* 0x0000000000017941 */ /* 0x000fea0003800000 */
.L_x_482:
        /* <DEDUP_REMOVED lines=9> */
.L_x_485:
[----:B------:R-:W-:Y:S05]  /*2ad20*/  BSYNC B1 ;  /* 0x0000000000017941 */ /* 0x000fea0003800000 */
.L_x_484:
        /* <DEDUP_REMOVED lines=9> */
.L_x_487:
[----:B------:R-:W-:Y:S05]  /*2adc0*/  BSYNC B1 ;  /* 0x0000000000017941 */ /* 0x000fea0003800000 */
.L_x_486:
        /* <DEDUP_REMOVED lines=9> */
.L_x_489:
[----:B------:R-:W-:Y:S05]  /*2ae60*/  BSYNC B1 ;  /* 0x0000000000017941 */ /* 0x000fea0003800000 */
.L_x_488:
        /* <DEDUP_REMOVED lines=9> */
.L_x_491:
[----:B------:R-:W-:Y:S05]  /*2af00*/  BSYNC B1 ;  /* 0x0000000000017941 */ /* 0x000fea0003800000 */
.L_x_490:
        /* <DEDUP_REMOVED lines=9> */
.L_x_493:
[----:B------:R-:W-:Y:S05]  /*2afa0*/  BSYNC B1 ;  /* 0x0000000000017941 */ /* 0x000fea0003800000 */
.L_x_492:
        /* <DEDUP_REMOVED lines=9> */
.L_x_495:
[----:B------:R-:W-:Y:S05]  /*2b040*/  BSYNC B1 ;  /* 0x0000000000017941 */ /* 0x000fea0003800000 */
.L_x_494:
        /* <DEDUP_REMOVED lines=9> */
.L_x_497:
[----:B------:R-:W-:Y:S05]  /*2b0e0*/  BSYNC B1 ;  /* 0x0000000000017941 */ /* 0x000fea0003800000 */
.L_x_496:
        /* <DEDUP_REMOVED lines=9> */
.L_x_499:
[----:B------:R-:W-:Y:S05]  /*2b180*/  BSYNC B1 ;  /* 0x0000000000017941 */ /* 0x000fea0003800000 */
.L_x_498:
        /* <DEDUP_REMOVED lines=9> */
.L_x_501:
[----:B------:R-:W-:Y:S05]  /*2b220*/  BSYNC B1 ;  /* 0x0000000000017941 */ /* 0x000fea0003800000 */
.L_x_500:
        /* <DEDUP_REMOVED lines=9> */
.L_x_503:
[----:B------:R-:W-:Y:S05]  /*2b2c0*/  BSYNC B1 ;  /* 0x0000000000017941 */ /* 0x000fea0003800000 */
.L_x_502:
        /* <DEDUP_REMOVED lines=9> */
.L_x_505:
[----:B------:R-:W-:Y:S05]  /*2b360*/  BSYNC B1 ;  /* 0x0000000000017941 */ /* 0x000fea0003800000 */
.L_x_504:
        /* <DEDUP_REMOVED lines=9> */
.L_x_507:
[----:B------:R-:W-:Y:S05]  /*2b400*/  BSYNC B1 ;  /* 0x0000000000017941 */ /* 0x000fea0003800000 */
.L_x_506:
        /* <DEDUP_REMOVED lines=9> */
.L_x_509:
[----:B------:R-:W-:Y:S05]  /*2b4a0*/  BSYNC B1 ;  /* 0x0000000000017941 */ /* 0x000fea0003800000 */
.L_x_508:
        /* <DEDUP_REMOVED lines=9> */
.L_x_511:
[----:B------:R-:W-:Y:S05]  /*2b540*/  BSYNC B1 ;  /* 0x0000000000017941 */ /* 0x000fea0003800000 */
.L_x_510:
        /* <DEDUP_REMOVED lines=9> */
.L_x_513:
[----:B------:R-:W-:Y:S05]  /*2b5e0*/  BSYNC B1 ;  /* 0x0000000000017941 */ /* 0x000fea0003800000 */
.L_x_512:
        /* <DEDUP_REMOVED lines=9> */
.L_x_515:
[----:B------:R-:W-:Y:S05]  /*2b680*/  BSYNC B1 ;  /* 0x0000000000017941 */ /* 0x000fea0003800000 */
.L_x_514:
        /* <DEDUP_REMOVED lines=9> */
.L_x_517:
[----:B------:R-:W-:Y:S05]  /*2b720*/  BSYNC B1 ;  /* 0x0000000000017941 */ /* 0x000fea0003800000 */
.L_x_516:
        /* <DEDUP_REMOVED lines=9> */
.L_x_519:
[----:B------:R-:W-:Y:S05]  /*2b7c0*/  BSYNC B1 ;  /* 0x0000000000017941 */ /* 0x000fea0003800000 */
.L_x_518:
        /* <DEDUP_REMOVED lines=9> */
.L_x_521:
[----:B------:R-:W-:Y:S05]  /*2b860*/  BSYNC B1 ;  /* 0x0000000000017941 */ /* 0x000fea0003800000 */
.L_x_520:
        /* <DEDUP_REMOVED lines=9> */
.L_x_523:
[----:B------:R-:W-:Y:S05]  /*2b900*/  BSYNC B1 ;  /* 0x0000000000017941 */ /* 0x000fea0003800000 */
.L_x_522:
        /* <DEDUP_REMOVED lines=9> */
.L_x_525:
[----:B------:R-:W-:Y:S05]  /*2b9a0*/  BSYNC B1 ;  /* 0x0000000000017941 */ /* 0x000fea0003800000 */
.L_x_524:
        /* <DEDUP_REMOVED lines=9> */
.L_x_527:
[----:B------:R-:W-:Y:S05]  /*2ba40*/  BSYNC B1 ;  /* 0x0000000000017941 */ /* 0x000fea0003800000 */
.L_x_526:
        /* <DEDUP_REMOVED lines=9> */
.L_x_529:
[----:B------:R-:W-:Y:S05]  /*2bae0*/  BSYNC B1 ;  /* 0x0000000000017941 */ /* 0x000fea0003800000 */
.L_x_528:
        /* <DEDUP_REMOVED lines=9> */
.L_x_531:
[----:B------:R-:W-:Y:S05]  /*2bb80*/  BSYNC B1 ;  /* 0x0000000000017941 */ /* 0x000fea0003800000 */
.L_x_530:
[----:B01--45:R-:W-:Y:S01]  /*2bb90*/  LOP3.LUT R7, R3, 0xffffe000, RZ, 0xc0, !PT ;  /* 0xffffe00003077812 */ /* 0x033fe200078ec0ff */
        /* <DEDUP_REMOVED lines=8> */
.L_x_533:
[----:B------:R-:W-:Y:S05]  /*2bc20*/  BSYNC B1 ;  /* 0x0000000000017941 */ /* 0x000fea0003800000 */
.L_x_532:
        /* <DEDUP_REMOVED lines=9> */
.L_x_535:
[----:B------:R-:W-:Y:S05]  /*2bcc0*/  BSYNC B1 ;  /* 0x0000000000017941 */ /* 0x000fea0003800000 */
.L_x_534:
[----:B------:R-:W-:Y:S05]  /*2bcd0*/  @!P1 BRA `(.L_x_536) ;  /* 0x00000050004c9947 */ /* 0x000fea0003800000 */
[----:B-----5:R-:W-:-:S05]  /*2bce0*/  LOP3.LUT R3, R3, 0xffffe000, RZ, 0xc0, !PT ;  /* 0xffffe00003037812 */ /* 0x020fca00078ec0ff */
[----:B------:R-:W-:-:S04]  /*2bcf0*/  FMUL R0, R3, R16 ;  /* 0x0000001003007220 */ /* 0x000fc80000400000 */
[----:B------:R-:W-:-:S05]  /*2bd00*/  FFMA R151, R151, R2, R0 ;  /* 0x0000000297977223 */ /* 0x000fca0000000000 */
[----:B------:R-:W-:-:S05]  /*2bd10*/  F2FP.TF32.F32.PACK_B R151, R151 ;  /* 0x00000097ff97723e */ /* 0x000fca00024050ff */
[----:B------:R0:W-:Y:S01]  /*2bd20*/  STG.E desc[UR44][R4.64+0x3e4], R151 ;  /* 0x0003e49704007986 */ /* 0x0001e2000c10192c */
[----:B------:R-:W-:Y:S05]  /*2bd30*/  BRA `(.L_x_536) ;  /* 0x0000005000347947 */ /* 0x000fea0003800000 */
.L_x_29:
[----:B------:R-:W2:Y:S01]  /*2bd40*/  LDL.LU R3, [R1] ;  /* 0x0000000001037983 */ /* 0x000ea20000300800 */
[----:B------:R-:W-:-:S03]  /*2bd50*/  ULDC.64 UR4, c[0x0][0x5c0] ;  /* 0x0001700000047ab9 */ /* 0x000fc60000000a00 */
[----:B------:R-:W3:Y:S04]  /*2bd60*/  LDL.LU R9, [R1+0x8] ;  /* 0x0000080001097983 */ /* 0x000ee80000300800 */
[----:B------:R-:W4:Y:S04]  /*2bd70*/  LDL.LU R8, [R1+0x54] ;  /* 0x0000540001087983 */ /* 0x000f280000300800 */
[----:B------:R-:W5:Y:S04]  /*2bd80*/  LDL.LU R235, [R1+0x8c] ;  /* 0x00008c0001eb7983 */ /* 0x000f680000300800 */
        /* <DEDUP_REMOVED lines=91> */
[----:B------:R-:W5:Y:S01]  /*2c340*/  LDL.LU R12, [R1+0x1fc] ;  /* 0x0001fc00010c7983 */ /* 0x000f620000300800 */
[----:B--2---:R-:W-:Y:S01]  /*2c350*/  FMUL R3, R3, R2 ;  /* 0x0000000203037220 */ /* 0x004fe20000400000 */
[----:B------:R-:W-:-:S02]  /*2c360*/  LEA R4, P0, R6, UR4, 0x2 ;  /* 0x0000000406047c11 */ /* 0x000fc4000f8010ff */
[----:B------:R-:W2:Y:S02]  /*2c370*/  LDL.LU R7, [R1+0x4] ;  /* 0x0000040001077983 */ /* 0x000ea40000300800 */
[----:B------:R-:W-:Y:S02]  /*2c380*/  LEA.HI.X R5, R6, UR5, R10, 0x2, P0 ;  /* 0x0000000506057c11 */ /* 0x000fe400080f140a */
[----:B------:R-:W-:Y:S01]  /*2c390*/  F2FP.TF32.F32.PACK_B R3, R3 ;  /* 0x00000003ff03723e */ /* 0x000fe200024050ff */
[----:B------:R-:W5:Y:S01]  /*2c3a0*/  LDL.LU R10, [R1+0x5c] ;  /* 0x00005c00010a7983 */ /* 0x000f620000300800 */
[----:B------:R-:W-:-:S03]  /*2c3b0*/  ISETP.GT.AND P0, PT, R0, 0x1, P3 ;  /* 0x000000010000780c */ /* 0x000fc60001f04270 */
[----:B------:R2:W-:Y:S01]  /*2c3c0*/  @P1 STG.E desc[UR44][R4.64], R3 ;  /* 0x0000000304001986 */ /* 0x0005e2000c10192c */
[----:B------:R-:W-:Y:S01]  /*2c3d0*/  ISETP.GT.AND P2, PT, R158, 0x8, PT ;  /* 0x000000089e00780c */ /* 0x000fe20003f44270 */
[----:B--2---:R-:W-:-:S05]  /*2c3e0*/  FMUL R3, R7, R2 ;  /* 0x0000000207037220 */ /* 0x004fca0000400000 */
[----:B------:R-:W-:-:S05]  /*2c3f0*/  F2FP.TF32.F32.PACK_B R3, R3 ;  /* 0x00000003ff03723e */ /* 0x000fca00024050ff */
[----:B------:R0:W-:Y:S04]  /*2c400*/  @P0 STG.E desc[UR44][R4.64+0x4], R3 ;  /* 0x0000040304000986 */ /* 0x0001e8000c10192c */
[----:B0-----:R-:W2:Y:S01]  /*2c410*/  LDL.LU R3, [R1+0xc] ;  /* 0x00000c0001037983 */ /* 0x001ea20000300800 */
[----:B------:R-:W-:Y:S01]  /*2c420*/  USHF.L.U32 UR5, UR8, 0x5, URZ ;  /* 0x0000000508057899 */ /* 0x000fe2000800063f */
[----:B------:R-:W-:Y:S01]  /*2c430*/  ISETP.GT.AND P0, PT, R0, RZ, P2 ;  /* 0x000000ff0000720c */ /* 0x000fe20001704270 */
[----:B------:R-:W-:Y:S01]  /*2c440*/  USHF.L.U64.HI UR4, UR8, 0x5, UR9 ;  /* 0x0000000508047899 */ /* 0x000fe20008010209 */
[----:B---3--:R-:W-:-:S03]  /*2c450*/  FMUL R9, R9, R2 ;  /* 0x0000000209097220 */ /* 0x008fc60000400000 */
[----:B------:R-:W-:Y:S02]  /*2c460*/  IADD3 R6, P1, R4, UR5, RZ ;  /* 0x0000000504067c10 */ /* 0x000fe4000ff3e0ff */
[----:B------:R-:W-:Y:S02]  /*2c470*/  F2FP.TF32.F32.PACK_B R9, R9 ;  /* 0x00000009ff09723e */ /* 0x000fe400024050ff */
[----:B------:R-:W-:-:S05]  /*2c480*/  IADD3.X R7, R5, UR4, RZ, P1, !PT ;  /* 0x0000000405077c10 */ /* 0x000fca0008ffe4ff */
[----:B------:R0:W-:Y:S01]  /*2c490*/  @P0 STG.E desc[UR44][R6.64], R9 ;  /* 0x0000000906000986 */ /* 0x0001e2000c10192c */
[----:B------:R-:W-:-:S03]  /*2c4a0*/  ISETP.GT.AND P0, PT, R0, 0x1, P2 ;  /* 0x000000010000780c */ /* 0x000fc60001704270 */
[----:B0-----:R-:W3:Y:S01]  /*2c4b0*/  LDL.LU R9, [R1+0x60] ;  /* 0x0000600001097983 */ /* 0x001ee20000300800 */
[----:B--2---:R-:W-:-:S05]  /*2c4c0*/  FMUL R3, R3, R2 ;  /* 0x0000000203037220 */ /* 0x004fca0000400000 */
[----:B------:R-:W-:-:S05]  /*2c4d0*/  F2FP.TF32.F32.PACK_B R3, R3 ;  /* 0x00000003ff03723e */ /* 0x000fca00024050ff */
[----:B------:R0:W-:Y:S04]  /*2c4e0*/  @P0 STG.E desc[UR44][R6.64+0x4], R3 ;  /* 0x0000040306000986 */ /* 0x0001e8000c10192c */
[----:B0-----:R-:W2:Y:S01]  /*2c4f0*/  LDL.LU R3, [R1+0x10] ;  /* 0x0000100001037983 */ /* 0x001ea20000300800 */
[----:B------:R-:W-:Y:S01]  /*2c500*/  ISETP.GT.AND P0, PT, R0, 0x8, P3 ;  /* 0x000000080000780c */ /* 0x000fe20001f04270 */
[----:B--2---:R-:W-:-:S05]  /*2c510*/  FMUL R3, R3, R2 ;  /* 0x0000000203037220 */ /* 0x004fca0000400000 */
[----:B------:R-:W-:-:S07]  /*2c520*/  F2FP.TF32.F32.PACK_B R3, R3 ;  /* 0x00000003ff03723e */ /* 0x000fce00024050ff */
        /* <DEDUP_REMOVED lines=82> */
[C---:B------:R-:W-:Y:S02]  /*2ca50*/  ISETP.GT.AND P1, PT, R0.reuse, 0x29, P3 ;  /* 0x000000290000780c */ /* 0x040fe40001f24270 */
[----:B------:R-:W-:Y:S01]  /*2ca60*/  ISETP.GT.AND P0, PT, R0, 0x28, P2 ;  /* 0x000000280000780c */ /* 0x000fe20001704270 */
[----:B----4-:R-:W-:-:S05]  /*2ca70*/  FMUL R8, R8, R2 ;  /* 0x0000000208087220 */ /* 0x010fca0000400000 */
[----:B------:R-:W-:-:S05]  /*2ca80*/  F2FP.TF32.F32.PACK_B R8, R8 ;  /* 0x00000008ff08723e */ /* 0x000fca00024050ff */
[----:B------:R0:W-:Y:S04]  /*2ca90*/  @P1 STG.E desc[UR44][R4.64+0xa4], R8 ;  /* 0x0000a40804001986 */ /* 0x0001e8000c10192c */
[----:B0-----:R-:W4:Y:S01]  /*2caa0*/  LDL.LU R8, [R1+0x68] ;  /* 0x0000680001087983 */ /* 0x001f220000300800 */
[----:B--2---:R-:W-:-:S05]  /*2cab0*/  FMUL R3, R3, R2 ;  /* 0x0000000203037220 */ /* 0x004fca0000400000 */
[----:B------:R-:W-:-:S05]  /*2cac0*/  F2FP.TF32.F32.PACK_B R3, R3 ;  /* 0x00000003ff03723e */ /* 0x000fca00024050ff */
[----:B------:R0:W-:Y:S04]  /*2cad0*/  @P0 STG.E desc[UR44][R6.64+0xa0], R3 ;  /* 0x0000a00306000986 */ /* 0x0001e8000c10192c */
[----:B0-----:R-:W2:Y:S01]  /*2cae0*/  LDL.LU R3, [R1+0x64] ;  /* 0x0000640001037983 */ /* 0x001ea20000300800 */
[C---:B------:R-:W-:Y:S02]  /*2caf0*/  ISETP.GT.AND P1, PT, R0.reuse, 0x29, P2 ;  /* 0x000000290000780c */ /* 0x040fe40001724270 */
[----:B------:R-:W-:Y:S01]  /*2cb00*/  ISETP.GT.AND P4, PT, R0, 0x30, P3 ;  /* 0x000000300000780c */ /* 0x000fe20001f84270 */
[-C--:B-----5:R-:W-:Y:S01]  /*2cb10*/  FMUL R10, R10, R2.reuse ;  /* 0x000000020a0a7220 */ /* 0x0a0fe20000400000 */
[C---:B------:R-:W-:Y:S01]  /*2cb20*/  ISETP.GT.AND P5, PT, R0.reuse, 0x31, P3 ;  /* 0x000000310000780c */ /* 0x040fe20001fa4270 */
[-C--:B---3--:R-:W-:Y:S01]  /*2cb30*/  FMUL R9, R9, R2.reuse ;  /* 0x0000000209097220 */ /* 0x088fe20000400000 */
[----:B------:R-:W-:Y:S01]  /*2cb40*/  ISETP.GT.AND P0, PT, R0, 0x30, P2 ;  /* 0x000000300000780c */ /* 0x000fe20001704270 */
[----:B----4-:R-:W-:Y:S01]  /*2cb50*/  FMUL R8, R8, R2 ;  /* 0x0000000208087220 */ /* 0x010fe20000400000 */
[----:B------:R-:W-:-:S02]  /*2cb60*/  F2FP.TF32.F32.PACK_B R10, R10 ;  /* 0x0000000aff0a723e */ /* 0x000fc400024050ff */
[----:B------:R-:W-:Y:S02]  /*2cb70*/  F2FP.TF32.F32.PACK_B R9, R9 ;  /* 0x00000009ff09723e */ /* 0x000fe400024050ff */
[----:B------:R-:W-:Y:S01]  /*2cb80*/  F2FP.TF32.F32.PACK_B R8, R8 ;  /* 0x00000008ff08723e */ /* 0x000fe200024050ff */
[----:B------:R0:W-:Y:S04]  /*2cb90*/  @P1 STG.E desc[UR44][R6.64+0xa4], R10 ;  /* 0x0000a40a06001986 */ /* 0x0001e8000c10192c */
[----:B------:R1:W-:Y:S04]  /*2cba0*/  @P4 STG.E desc[UR44][R4.64+0xc0], R9 ;  /* 0x0000c00904004986 */ /* 0x0003e8000c10192c */
[----:B0-----:R-:W3:Y:S04]  /*2cbb0*/  LDL.LU R10, [R1+0x78] ;  /* 0x00007800010a7983 */ /* 0x001ee80000300800 */
[----:B-1----:R-:W4:Y:S01]  /*2cbc0*/  LDL.LU R9, [R1+0x74] ;  /* 0x0000740001097983 */ /* 0x002f220000300800 */
[----:B--2---:R-:W-:-:S05]  /*2cbd0*/  FMUL R3, R3, R2 ;  /* 0x0000000203037220 */ /* 0x004fca0000400000 */
[----:B------:R-:W-:-:S05]  /*2cbe0*/  F2FP.TF32.F32.PACK_B R3, R3 ;  /* 0x00000003ff03723e */ /* 0x000fca00024050ff */
[----:B------:R0:W-:Y:S04]  /*2cbf0*/  @P5 STG.E desc[UR44][R4.64+0xc4], R3 ;  /* 0x0000c40304005986 */ /* 0x0001e8000c10192c */
[----:B------:R1:W-:Y:S04]  /*2cc00*/  @P0 STG.E desc[UR44][R6.64+0xc0], R8 ;  /* 0x0000c00806000986 */ /* 0x0003e8000c10192c */
[----:B0-----:R-:W2:Y:S04]  /*2cc10*/  LDL.LU R3, [R1+0x6c] ;  /* 0x00006c0001037983 */ /* 0x001ea80000300800 */
[----:B-1----:R-:W5:Y:S01]  /*2cc20*/  LDL.LU R8, [R1+0x70] ;  /* 0x0000700001087983 */ /* 0x002f620000300800 */
[----:B------:R-:W-:-:S02]  /*2cc30*/  ISETP.GT.AND P1, PT, R0, 0x31, P2 ;  /* 0x000000310000780c */ /* 0x000fc40001724270 */
[C---:B------:R-:W-:Y:S02]  /*2cc40*/  ISETP.GT.AND P4, PT, R0.reuse, 0x38, P3 ;  /* 0x000000380000780c */ /* 0x040fe40001f84270 */
[C---:B------:R-:W-:Y:S02]  /*2cc50*/  ISETP.GT.AND P5, PT, R0.reuse, 0x39, P3 ;  /* 0x000000390000780c */ /* 0x040fe40001fa4270 */
[----:B------:R-:W-:Y:S01]  /*2cc60*/  ISETP.GT.AND P0, PT, R0, 0x38, P2 ;  /* 0x000000380000780c */ /* 0x000fe20001704270 */
[-C--:B----4-:R-:W-:Y:S01]  /*2cc70*/  FMUL R9, R9, R2.reuse ;  /* 0x0000000209097220 */ /* 0x090fe20000400000 */
[----:B---3--:R-:W-:-:S04]  /*2cc80*/  FMUL R10, R10, R2 ;  /* 0x000000020a0a7220 */ /* 0x008fc80000400000 */
[----:B------:R-:W-:Y:S02]  /*2cc90*/  F2FP.TF32.F32.PACK_B R9, R9 ;  /* 0x00000009ff09723e */ /* 0x000fe400024050ff */
[----:B------:R-:W-:Y:S01]  /*2cca0*/  F2FP.TF32.F32.PACK_B R10, R10 ;  /* 0x0000000aff0a723e */ /* 0x000fe200024050ff */
[-C--:B--2---:R-:W-:Y:S01]  /*2ccb0*/  FMUL R3, R3, R2.reuse ;  /* 0x0000000203037220 */ /* 0x084fe20000400000 */
[----:B-----5:R-:W-:-:S04]  /*2ccc0*/  FMUL R8, R8, R2 ;  /* 0x0000000208087220 */ /* 0x020fc80000400000 */
[----:B------:R-:W-:Y:S02]  /*2ccd0*/  F2FP.TF32.F32.PACK_B R3, R3 ;  /* 0x00000003ff03723e */ /* 0x000fe400024050ff */
[----:B------:R-:W-:-:S03]  /*2cce0*/  F2FP.TF32.F32.PACK_B R8, R8 ;  /* 0x00000008ff08723e */ /* 0x000fc600024050ff */
[----:B------:R0:W-:Y:S04]  /*2ccf0*/  @P1 STG.E desc[UR44][R6.64+0xc4], R3 ;  /* 0x0000c40306001986 */ /* 0x0001e8000c10192c */
[----:B------:R1:W-:Y:S04]  /*2cd00*/  @P4 STG.E desc[UR44][R4.64+0xe0], R8 ;  /* 0x0000e00804004986 */ /* 0x0003e8000c10192c */
[----:B0-----:R-:W2:Y:S04]  /*2cd10*/  LDL.LU R3, [R1+0x7c] ;  /* 0x00007c0001037983 */ /* 0x001ea80000300800 */
[----:B-1----:R-:W3:Y:S04]  /*2cd20*/  LDL.LU R8, [R1+0x80] ;  /* 0x0000800001087983 */ /* 0x002ee80000300800 */
[----:B------:R0:W-:Y:S04]  /*2cd30*/  @P5 STG.E desc[UR44][R4.64+0xe4], R9 ;  /* 0x0000e40904005986 */ /* 0x0001e8000c10192c */
[----:B------:R1:W-:Y:S04]  /*2cd40*/  @P0 STG.E desc[UR44][R6.64+0xe0], R10 ;  /* 0x0000e00a06000986 */ /* 0x0003e8000c10192c */
[----:B0-----:R-:W4:Y:S04]  /*2cd50*/  LDL.LU R9, [R1+0x84] ;  /* 0x0000840001097983 */ /* 0x001f280000300800 */
[----:B-1----:R-:W5:Y:S01]  /*2cd60*/  LDL.LU R10, [R1+0x88] ;  /* 0x00008800010a7983 */ /* 0x002f620000300800 */
[----:B------:R-:W-:-:S02]  /*2cd70*/  ISETP.GT.AND P1, PT, R0, 0x39, P2 ;  /* 0x000000390000780c */ /* 0x000fc40001724270 */
[C---:B------:R-:W-:Y:S02]  /*2cd80*/  ISETP.GT.AND P4, PT, R0.reuse, 0x40, P3 ;  /* 0x000000400000780c */ /* 0x040fe40001f84270 */
[C---:B------:R-:W-:Y:S02]  /*2cd90*/  ISETP.GT.AND P5, PT, R0.reuse, 0x41, P3 ;  /* 0x000000410000780c */ /* 0x040fe40001fa4270 */
[----:B------:R-:W-:Y:S01]  /*2cda0*/  ISETP.GT.AND P0, PT, R0, 0x40, P2 ;  /* 0x000000400000780c */ /* 0x000fe20001704270 */
[-C--:B------:R-:W-:Y:S01]  /*2cdb0*/  FMUL R11, R11, R2.reuse ;  /* 0x000000020b0b7220 */ /* 0x080fe20000400000 */
[----:B------:R-:W-:-:S04]  /*2cdc0*/  FMUL R13, R13, R2 ;  /* 0x000000020d0d7220 */ /* 0x000fc80000400000 */
[----:B------:R-:W-:Y:S02]  /*2cdd0*/  F2FP.TF32.F32.PACK_B R11, R11 ;  /* 0x0000000bff0b723e */ /* 0x000fe400024050ff */
[----:B------:R-:W-:Y:S01]  /*2cde0*/  F2FP.TF32.F32.PACK_B R13, R13 ;  /* 0x0000000dff0d723e */ /* 0x000fe200024050ff */
[----:B------:R-:W-:-:S05]  /*2cdf0*/  FMUL R15, R15, R2 ;  /* 0x000000020f0f7220 */ /* 0x000fca0000400000 */
[----:B------:R-:W-:Y:S01]  /*2ce00*/  F2FP.TF32.F32.PACK_B R15, R15 ;  /* 0x0000000fff0f723e */ /* 0x000fe200024050ff */
[----:B------:R-:W-:-:S05]  /*2ce10*/  FMUL R19, R19, R2 ;  /* 0x0000000213137220 */ /* 0x000fca0000400000 */
[----:B------:R-:W-:Y:S01]  /*2ce20*/  F2FP.TF32.F32.PACK_B R19, R19 ;  /* 0x00000013ff13723e */ /* 0x000fe200024050ff */
[-C--:B--2---:R-:W-:Y:S01]  /*2ce30*/  FMUL R3, R3, R2.reuse ;  /* 0x0000000203037220 */ /* 0x084fe20000400000 */
[----:B---3--:R-:W-:-:S04]  /*2ce40*/  FMUL R8, R8, R2 ;  /* 0x0000000208087220 */ /* 0x008fc80000400000 */
[----:B------:R-:W-:Y:S02]  /*2ce50*/  F2FP.TF32.F32.PACK_B R3, R3 ;  /* 0x00000003ff03723e */ /* 0x000fe400024050ff */
[----:B------:R-:W-:-:S03]  /*2ce60*/  F2FP.TF32.F32.PACK_B R8, R8 ;  /* 0x00000008ff08723e */ /* 0x000fc600024050ff */
[----:B------:R0:W-:Y:S01]  /*2ce70*/  @P1 STG.E desc[UR44][R6.64+0xe4], R3 ;  /* 0x0000e40306001986 */ /* 0x0001e2000c10192c */
[----:B------:R-:W-:-:S03]  /*2ce80*/  ISETP.GT.AND P1, PT, R0, 0x41, P2 ;  /* 0x000000410000780c */ /* 0x000fc60001724270 */
[----:B------:R1:W-:Y:S01]  /*2ce90*/  @P4 STG.E desc[UR44][R4.64+0x100], R8 ;  /* 0x0001000804004986 */ /* 0x0003e2000c10192c */
[----:B------:R-:W-:Y:S01]  /*2cea0*/  ISETP.GT.AND P4, PT, R0, 0x48, P3 ;  /* 0x000000480000780c */ /* 0x000fe20001f84270 */
[-C--:B----4-:R-:W-:Y:S01]  /*2ceb0*/  FMUL R9, R9, R2.reuse ;  /* 0x0000000209097220 */ /* 0x090fe20000400000 */
[-C--:B0-----:R-:W-:Y:S01]  /*2cec0*/  FMUL R3, R235, R2.reuse ;  /* 0x00000002eb037220 */ /* 0x081fe20000400000 */
[-C--:B-----5:R-:W-:Y:S01]  /*2ced0*/  FMUL R10, R10, R2.reuse ;  /* 0x000000020a0a7220 */ /* 0x0a0fe20000400000 */
[----:B-1----:R-:W-:Y:S02]  /*2cee0*/  FMUL R8, R234, R2 ;  /* 0x00000002ea087220 */ /* 0x002fe40000400000 */
[----:B------:R-:W-:Y:S02]  /*2cef0*/  F2FP.TF32.F32.PACK_B R9, R9 ;  /* 0x00000009ff09723e */ /* 0x000fe400024050ff */
[----:B------:R-:W-:Y:S02]  /*2cf00*/  F2FP.TF32.F32.PACK_B R10, R10 ;  /* 0x0000000aff0a723e */ /* 0x000fe400024050ff */
[----:B------:R-:W-:-:S02]  /*2cf10*/  F2FP.TF32.F32.PACK_B R3, R3 ;  /* 0x00000003ff03723e */ /* 0x000fc400024050ff */
[----:B------:R-:W-:Y:S01]  /*2cf20*/  F2FP.TF32.F32.PACK_B R8, R8 ;  /* 0x00000008ff08723e */ /* 0x000fe200024050ff */
[----:B------:R0:W-:Y:S01]  /*2cf30*/  @P5 STG.E desc[UR44][R4.64+0x104], R9 ;  /* 0x0001040904005986 */ /* 0x0001e2000c10192c */
[----:B------:R-:W-:-:S03]  /*2cf40*/  ISETP.GT.AND P5, PT, R0, 0x49, P3 ;  /* 0x000000490000780c */ /* 0x000fc60001fa4270 */
[----:B------:R1:W-:Y:S01]  /*2cf50*/  @P0 STG.E desc[UR44][R6.64+0x100], R10 ;  /* 0x0001000a06000986 */ /* 0x0003e2000c10192c */
[----:B------:R-:W-:-:S03]  /*2cf60*/  ISETP.GT.AND P0, PT, R0, 0x48, P2 ;  /* 0x000000480000780c */ /* 0x000fc60001704270 */
[----:B------:R2:W-:Y:S01]  /*2cf70*/  @P1 STG.E desc[UR44][R6.64+0x104], R3 ;  /* 0x0001040306001986 */ /* 0x0005e2000c10192c */
[----:B------:R-:W-:-:S03]  /*2cf80*/  ISETP.GT.AND P1, PT, R0, 0x49, P2 ;  /* 0x000000490000780c */ /* 0x000fc60001724270 */
[----:B------:R-:W-:Y:S01]  /*2cf90*/  @P4 STG.E desc[UR44][R4.64+0x120], R8 ;  /* 0x0001200804004986 */ /* 0x000fe2000c10192c */
[-C--:B0-----:R-:W-:Y:S01]  /*2cfa0*/  FMUL R9, R233, R2.reuse ;  /* 0x00000002e9097220 */ /* 0x081fe20000400000 */
[----:B------:R-:W-:Y:S01]  /*2cfb0*/  ISETP.GT.AND P4, PT, R0, 0x50, P3 ;  /* 0x000000500000780c */ /* 0x000fe20001f84270 */
[----:B-1----:R-:W-:-:S03]  /*2cfc0*/  FMUL R10, R232, R2 ;  /* 0x00000002e80a7220 */ /* 0x002fc60000400000 */
[----:B------:R-:W-:Y:S02]  /*2cfd0*/  F2FP.TF32.F32.PACK_B R9, R9 ;  /* 0x00000009ff09723e */ /* 0x000fe400024050ff */
[----:B------:R-:W-:-:S03]  /*2cfe0*/  F2FP.TF32.F32.PACK_B R10, R10 ;  /* 0x0000000aff0a723e */ /* 0x000fc600024050ff */
[----:B------:R0:W-:Y:S01]  /*2cff0*/  @P5 STG.E desc[UR44][R4.64+0x124], R9 ;  /* 0x0001240904005986 */ /* 0x0001e2000c10192c */
[----:B------:R-:W-:-:S03]  /*2d000*/  ISETP.GT.AND P5, PT, R0, 0x51, P3 ;  /* 0x000000510000780c */ /* 0x000fc60001fa4270 */
[----:B------:R-:W-:Y:S01]  /*2d010*/  @P0 STG.E desc[UR44][R6.64+0x120], R10 ;  /* 0x0001200a06000986 */ /* 0x000fe2000c10192c */
[----:B------:R-:W-:-:S03]  /*2d020*/  ISETP.GT.AND P0, PT, R0, 0x50, P2 ;  /* 0x000000500000780c */ /* 0x000fc60001704270 */
[----:B------:R1:W-:Y:S01]  /*2d030*/  @P1 STG.E desc[UR44][R6.64+0x124], R11 ;  /* 0x0001240b06001986 */ /* 0x0003e2000c10192c */
[C---:B------:R-:W-:Y:S01]  /*2d040*/  ISETP.GT.AND P1, PT, R0.reuse, 0x51, P2 ;  /* 0x000000510000780c */ /* 0x040fe20001724270 */
[-C--:B--2---:R-:W-:Y:S02]  /*2d050*/  FMUL R3, R231, R2.reuse ;  /* 0x00000002e7037220 */ /* 0x084fe40000400000 */
[----:B------:R2:W-:Y:S01]  /*2d060*/  @P4 STG.E desc[UR44][R4.64+0x140], R13 ;  /* 0x0001400d04004986 */ /* 0x0005e2000c10192c */
[----:B------:R-:W-:Y:S01]  /*2d070*/  ISETP.GT.AND P4, PT, R0, 0x58, P3 ;  /* 0x000000580000780c */ /* 0x000fe20001f84270 */
[-C--:B0-----:R-:W-:Y:S01]  /*2d080*/  FMUL R9, R230, R2.reuse ;  /* 0x00000002e6097220 */ /* 0x081fe20000400000 */
[----:B------:R-:W-:Y:S01]  /*2d090*/  F2FP.TF32.F32.PACK_B R3, R3 ;  /* 0x00000003ff03723e */ /* 0x000fe200024050ff */
[----:B-1----:R-:W-:-:S03]  /*2d0a0*/  FMUL R11, R229, R2 ;  /* 0x00000002e50b7220 */ /* 0x002fc60000400000 */
[----:B------:R-:W-:Y:S01]  /*2d0b0*/  F2FP.TF32.F32.PACK_B R9, R9 ;  /* 0x00000009ff09723e */ /* 0x000fe200024050ff */
[----:B------:R-:W-:Y:S01]  /*2d0c0*/  @P5 STG.E desc[UR44][R4.64+0x144], R15 ;  /* 0x0001440f04005986 */ /* 0x000fe2000c10192c */
[----:B------:R-:W-:-:S03]  /*2d0d0*/  F2FP.TF32.F32.PACK_B R11, R11 ;  /* 0x0000000bff0b723e */ /* 0x000fc600024050ff */
[----:B------:R0:W-:Y:S01]  /*2d0e0*/  @P0 STG.E desc[UR44][R6.64+0x140], R3 ;  /* 0x0001400306000986 */ /* 0x0001e2000c10192c */
[C---:B------:R-:W-:Y:S02]  /*2d0f0*/  ISETP.GT.AND P5, PT, R0.reuse, 0x59, P3 ;  /* 0x000000590000780c */ /* 0x040fe40001fa4270 */
[C---:B------:R-:W-:Y:S01]  /*2d100*/  ISETP.GT.AND P0, PT, R0.reuse, 0x58, P2 ;  /* 0x000000580000780c */ /* 0x040fe20001704270 */
[----:B------:R1:W-:Y:S01]  /*2d110*/  @P1 STG.E desc[UR44][R6.64+0x144], R9 ;  /* 0x0001440906001986 */ /* 0x0003e2000c10192c */
[----:B------:R-:W-:Y:S01]  /*2d120*/  ISETP.GT.AND P1, PT, R0, 0x59, P2 ;  /* 0x000000590000780c */ /* 0x000fe20001724270 */
[-C--:B--2---:R-:W-:Y:S02]  /*2d130*/  FMUL R13, R228, R2.reuse ;  /* 0x00000002e40d7220 */ /* 0x084fe40000400000 */
[----:B------:R2:W-:Y:S01]  /*2d140*/  @P4 STG.E desc[UR44][R4.64+0x160], R11 ;  /* 0x0001600b04004986 */ /* 0x0005e2000c10192c */
[----:B------:R-:W-:Y:S01]  /*2d150*/  ISETP.GT.AND P4, PT, R0, 0x60, P3 ;  /* 0x000000600000780c */ /* 0x000fe20001f84270 */
[-C--:B0-----:R-:W-:Y:S01]  /*2d160*/  FMUL R3, R227, R2.reuse ;  /* 0x00000002e3037220 */ /* 0x081fe20000400000 */
[----:B------:R-:W-:Y:S01]  /*2d170*/  F2FP.TF32.F32.PACK_B R13, R13 ;  /* 0x0000000dff0d723e */ /* 0x000fe200024050ff */
[----:B-1----:R-:W-:-:S03]  /*2d180*/  FMUL R9, R226, R2 ;  /* 0x00000002e2097220 */ /* 0x002fc60000400000 */
[----:B------:R-:W-:Y:S01]  /*2d190*/  F2FP.TF32.F32.PACK_B R3, R3 ;  /* 0x00000003ff03723e */ /* 0x000fe200024050ff */
[----:B------:R0:W-:Y:S01]  /*2d1a0*/  @P5 STG.E desc[UR44][R4.64+0x164], R13 ;  /* 0x0001640d04005986 */ /* 0x0001e2000c10192c */
[----:B------:R-:W-:-:S03]  /*2d1b0*/  F2FP.TF32.F32.PACK_B R9, R9 ;  /* 0x00000009ff09723e */ /* 0x000fc600024050ff */
[----:B------:R-:W-:Y:S01]  /*2d1c0*/  @P0 STG.E desc[UR44][R6.64+0x160], R19 ;  /* 0x0001601306000986 */ /* 0x000fe2000c10192c */
[C---:B------:R-:W-:Y:S02]  /*2d1d0*/  ISETP.GT.AND P5, PT, R0.reuse, 0x61, P3 ;  /* 0x000000610000780c */ /* 0x040fe40001fa4270 */
[C---:B------:R-:W-:Y:S01]  /*2d1e0*/  ISETP.GT.AND P0, PT, R0.reuse, 0x60, P2 ;  /* 0x000000600000780c */ /* 0x040fe20001704270 */
[----:B------:R1:W-:Y:S01]  /*2d1f0*/  @P1 STG.E desc[UR44][R6.64+0x164], R3 ;  /* 0x0001640306001986 */ /* 0x0003e2000c10192c */
[C---:B------:R-:W-:Y:S01]  /*2d200*/  ISETP.GT.AND P1, PT, R0.reuse, 0x61, P2 ;  /* 0x000000610000780c */ /* 0x040fe20001724270 */
[-C--:B--2---:R-:W-:Y:S02]  /*2d210*/  FMUL R11, R225, R2.reuse ;  /* 0x00000002e10b7220 */ /* 0x084fe40000400000 */
[----:B------:R2:W-:Y:S01]  /*2d220*/  @P4 STG.E desc[UR44][R4.64+0x180], R9 ;  /* 0x0001800904004986 */ /* 0x0005e2000c10192c */
[----:B------:R-:W-:Y:S01]  /*2d230*/  ISETP.GT.AND P4, PT, R0, 0x68, P3 ;  /* 0x000000680000780c */ /* 0x000fe20001f84270 */
[-C--:B------:R-:W-:Y:S01]  /*2d240*/  FMUL R15, R224, R2.reuse ;  /* 0x00000002e00f7220 */ /* 0x080fe20000400000 */
[-C--:B0-----:R-:W-:Y:S01]  /*2d250*/  FMUL R13, R223, R2.reuse ;  /* 0x00000002df0d7220 */ /* 0x081fe20000400000 */
[----:B------:R-:W-:Y:S01]  /*2d260*/  F2FP.TF32.F32.PACK_B R11, R11 ;  /* 0x0000000bff0b723e */ /* 0x000fe200024050ff */
[----:B-1----:R-:W-:-:S02]  /*2d270*/  FMUL R3, R222, R2 ;  /* 0x00000002de037220 */ /* 0x002fc40000400000 */
[----:B------:R-:W-:Y:S02]  /*2d280*/  F2FP.TF32.F32.PACK_B R15, R15 ;  /* 0x0000000fff0f723e */ /* 0x000fe400024050ff */
[----:B------:R-:W-:Y:S02]  /*2d290*/  F2FP.TF32.F32.PACK_B R13, R13 ;  /* 0x0000000dff0d723e */ /* 0x000fe400024050ff */
[----:B------:R-:W-:Y:S01]  /*2d2a0*/  F2FP.TF32.F32.PACK_B R3, R3 ;  /* 0x00000003ff03723e */ /* 0x000fe200024050ff */
[----:B------:R0:W-:Y:S01]  /*2d2b0*/  @P5 STG.E desc[UR44][R4.64+0x184], R11 ;  /* 0x0001840b04005986 */ /* 0x0001e2000c10192c */
[----:B------:R-:W-:-:S03]  /*2d2c0*/  ISETP.GT.AND P5, PT, R0, 0x69, P3 ;  /* 0x000000690000780c */ /* 0x000fc60001fa4270 */
[----:B------:R-:W-:Y:S01]  /*2d2d0*/  @P0 STG.E desc[UR44][R6.64+0x180], R15 ;  /* 0x0001800f06000986 */ /* 0x000fe2000c10192c */
[C---:B------:R-:W-:Y:S01]  /*2d2e0*/  ISETP.GT.AND P0, PT, R0.reuse, 0x68, P2 ;  /* 0x000000680000780c */ /* 0x040fe20001704270 */
[-C--:B--2---:R-:W-:Y:S02]  /*2d2f0*/  FMUL R9, R221, R2.reuse ;  /* 0x00000002dd097220 */ /* 0x084fe40000400000 */
[----:B------:R1:W-:Y:S01]  /*2d300*/  @P1 STG.E desc[UR44][R6.64+0x184], R13 ;  /* 0x0001840d06001986 */ /* 0x0003e2000c10192c */
[----:B------:R-:W-:Y:S01]  /*2d310*/  ISETP.GT.AND P1, PT, R0, 0x69, P2 ;  /* 0x000000690000780c */ /* 0x000fe20001724270 */
[-C--:B------:R-:W-:Y:S02]  /*2d320*/  FMUL R19, R220, R2.reuse ;  /* 0x00000002dc137220 */ /* 0x080fe40000400000 */
[----:B------:R2:W-:Y:S01]  /*2d330*/  @P4 STG.E desc[UR44][R4.64+0x1a0], R3 ;  /* 0x0001a00304004986 */ /* 0x0005e2000c10192c */
[----:B------:R-:W-:Y:S01]  /*2d340*/  ISETP.GT.AND P4, PT, R0, 0x70, P3 ;  /* 0x000000700000780c */ /* 0x000fe20001f84270 */
[----:B0-----:R-:W-:Y:S01]  /*2d350*/  FMUL R11, R219, R2 ;  /* 0x00000002db0b7220 */ /* 0x001fe20000400000 */
[----:B------:R-:W-:-:S02]  /*2d360*/  F2FP.TF32.F32.PACK_B R9, R9 ;  /* 0x00000009ff09723e */ /* 0x000fc400024050ff */
[----:B------:R-:W-:Y:S01]  /*2d370*/  F2FP.TF32.F32.PACK_B R19, R19 ;  /* 0x00000013ff13723e */ /* 0x000fe200024050ff */
[-C--:B-1----:R-:W-:Y:S01]  /*2d380*/  FMUL R13, R218, R2.reuse ;  /* 0x00000002da0d7220 */ /* 0x082fe20000400000 */
[----:B------:R-:W-:Y:S01]  /*2d390*/  F2FP.TF32.F32.PACK_B R11, R11 ;  /* 0x0000000bff0b723e */ /* 0x000fe200024050ff */
[----:B------:R0:W-:Y:S03]  /*2d3a0*/  @P5 STG.E desc[UR44][R4.64+0x1a4], R9 ;  /* 0x0001a40904005986 */ /* 0x0001e6000c10192c */
[----:B------:R-:W-:Y:S01]  /*2d3b0*/  F2FP.TF32.F32.PACK_B R13, R13 ;  /* 0x0000000dff0d723e */ /* 0x000fe200024050ff */
[----:B------:R-:W-:Y:S01]  /*2d3c0*/  @P0 STG.E desc[UR44][R6.64+0x1a0], R19 ;  /* 0x0001a01306000986 */ /* 0x000fe2000c10192c */
[C---:B------:R-:W-:Y:S02]  /*2d3d0*/  ISETP.GT.AND P5, PT, R0.reuse, 0x71, P3 ;  /* 0x000000710000780c */ /* 0x040fe40001fa4270 */
[C---:B------:R-:W-:Y:S01]  /*2d3e0*/  ISETP.GT.AND P0, PT, R0.reuse, 0x70, P2 ;  /* 0x000000700000780c */ /* 0x040fe20001704270 */
[----:B------:R1:W-:Y:S01]  /*2d3f0*/  @P1 STG.E desc[UR44][R6.64+0x1a4], R11 ;  /* 0x0001a40b06001986 */ /* 0x0003e2000c10192c */
[----:B------:R-:W-:Y:S01]  /*2d400*/  ISETP.GT.AND P1, PT, R0, 0x71, P2 ;  /* 0x000000710000780c */ /* 0x000fe20001724270 */
[----:B--2---:R-:W-:-:S02]  /*2d410*/  FMUL R3, R217, R2 ;  /* 0x00000002d9037220 */ /* 0x004fc40000400000 */
[----:B------:R2:W-:Y:S01]  /*2d420*/  @P4 STG.E desc[UR44][R4.64+0x1c0], R13 ;  /* 0x0001c00d04004986 */ /* 0x0005e2000c10192c */
[----:B------:R-:W-:Y:S01]  /*2d430*/  ISETP.GT.AND P4, PT, R0, 0x78, P3 ;  /* 0x000000780000780c */ /* 0x000fe20001f84270 */
[-C--:B------:R-:W-:Y:S01]  /*2d440*/  FMUL R15, R216, R2.reuse ;  /* 0x00000002d80f7220 */ /* 0x080fe20000400000 */
[-C--:B0-----:R-:W-:Y:S01]  /*2d450*/  FMUL R9, R215, R2.reuse ;  /* 0x00000002d7097220 */ /* 0x081fe20000400000 */
[----:B------:R-:W-:Y:S01]  /*2d460*/  F2FP.TF32.F32.PACK_B R3, R3 ;  /* 0x00000003ff03723e */ /* 0x000fe200024050ff */
[----:B-1----:R-:W-:Y:S02]  /*2d470*/  FMUL R11, R214, R2 ;  /* 0x00000002d60b7220 */ /* 0x002fe40000400000 */
        /* <DEDUP_REMOVED lines=219> */
[C---:B------:R-:W-:Y:S01]  /*2e230*/  ISETP.GT.AND P4, PT, R0.reuse, 0xe8, P3 ;  /* 0x000000e80000780c */ /* 0x040fe20001f84270 */
[-C--:B------:R-:W-:Y:S01]  /*2e240*/  FMUL R15, R159, R2.reuse ;  /* 0x000000029f0f7220 */ /* 0x080fe20000400000 */
[----:B------:R-:W-:Y:S01]  /*2e250*/  ISETP.GT.AND P6, PT, R0, 0xe9, P3 ;  /* 0x000000e90000780c */ /* 0x000fe20001fc4270 */
[-C--:B0-----:R-:W-:Y:S01]  /*2e260*/  FMUL R13, R157, R2.reuse ;  /* 0x000000029d0d7220 */ /* 0x081fe20000400000 */
[----:B------:R-:W-:Y:S01]  /*2e270*/  F2FP.TF32.F32.PACK_B R11, R11 ;  /* 0x0000000bff0b723e */ /* 0x000fe200024050ff */
[-C--:B-1----:R-:W-:Y:S01]  /*2e280*/  FMUL R3, R156, R2.reuse ;  /* 0x000000029c037220 */ /* 0x082fe20000400000 */
[----:B------:R-:W-:Y:S01]  /*2e290*/  F2FP.TF32.F32.PACK_B R15, R15 ;  /* 0x0000000fff0f723e */ /* 0x000fe200024050ff */
[----:B--2---:R-:W-:Y:S01]  /*2e2a0*/  FMUL R9, R155, R2 ;  /* 0x000000029b097220 */ /* 0x004fe20000400000 */
[----:B------:R-:W-:Y:S02]  /*2e2b0*/  F2FP.TF32.F32.PACK_B R13, R13 ;  /* 0x0000000dff0d723e */ /* 0x000fe400024050ff */
[----:B------:R-:W-:Y:S01]  /*2e2c0*/  F2FP.TF32.F32.PACK_B R3, R3 ;  /* 0x00000003ff03723e */ /* 0x000fe200024050ff */
[----:B------:R0:W-:Y:S01]  /*2e2d0*/  @P5 STG.E desc[UR44][R4.64+0x384], R11 ;  /* 0x0003840b04005986 */ /* 0x0001e2000c10192c */
[----:B------:R-:W-:-:S03]  /*2e2e0*/  F2FP.TF32.F32.PACK_B R9, R9 ;  /* 0x00000009ff09723e */ /* 0x000fc600024050ff */
[----:B------:R-:W-:Y:S01]  /*2e2f0*/  @P0 STG.E desc[UR44][R6.64+0x380], R15 ;  /* 0x0003800f06000986 */ /* 0x000fe2000c10192c */
[----:B------:R-:W-:-:S03]  /*2e300*/  ISETP.GT.AND P0, PT, R0, 0xe8, P2 ;  /* 0x000000e80000780c */ /* 0x000fc60001704270 */
[----:B------:R1:W-:Y:S01]  /*2e310*/  @P1 STG.E desc[UR44][R6.64+0x384], R13 ;  /* 0x0003840d06001986 */ /* 0x0003e2000c10192c */
[----:B------:R-:W-:-:S03]  /*2e320*/  ISETP.GT.AND P5, PT, R0, 0xe9, P2 ;  /* 0x000000e90000780c */ /* 0x000fc600017a4270 */
[----:B------:R2:W-:Y:S01]  /*2e330*/  @P4 STG.E desc[UR44][R4.64+0x3a0], R3 ;  /* 0x0003a00304004986 */ /* 0x0005e2000c10192c */
[-C--:B------:R-:W-:Y:S01]  /*2e340*/  FMUL R19, R154, R2.reuse ;  /* 0x000000029a137220 */ /* 0x080fe20000400000 */
[C---:B------:R-:W-:Y:S02]  /*2e350*/  ISETP.GT.AND P4, PT, R0.reuse, 0xf1, P3 ;  /* 0x000000f10000780c */ /* 0x040fe40001f84270 */
[----:B------:R3:W-:Y:S01]  /*2e360*/  @P6 STG.E desc[UR44][R4.64+0x3a4], R9 ;  /* 0x0003a40904006986 */ /* 0x0007e2000c10192c */
[----:B------:R-:W-:Y:S01]  /*2e370*/  ISETP.GT.AND P6, PT, R0, 0xf0, P3 ;  /* 0x000000f00000780c */ /* 0x000fe20001fc4270 */
[-C--:B0-----:R-:W-:Y:S01]  /*2e380*/  FMUL R11, R153, R2.reuse ;  /* 0x00000002990b7220 */ /* 0x081fe20000400000 */
[-C--:B-1----:R-:W-:Y:S01]  /*2e390*/  FMUL R13, R152, R2.reuse ;  /* 0x00000002980d7220 */ /* 0x082fe20000400000 */
[----:B------:R-:W-:Y:S01]  /*2e3a0*/  F2FP.TF32.F32.PACK_B R19, R19 ;  /* 0x00000013ff13723e */ /* 0x000fe200024050ff */
[----:B--2---:R-:W-:Y:S02]  /*2e3b0*/  FMUL R3, R23, R2 ;  /* 0x0000000217037220 */ /* 0x004fe40000400000 */
[----:B------:R-:W-:-:S02]  /*2e3c0*/  F2FP.TF32.F32.PACK_B R11, R11 ;  /* 0x0000000bff0b723e */ /* 0x000fc400024050ff */
[----:B------:R-:W-:Y:S02]  /*2e3d0*/  F2FP.TF32.F32.PACK_B R13, R13 ;  /* 0x0000000dff0d723e */ /* 0x000fe400024050ff */
[----:B------:R-:W-:Y:S01]  /*2e3e0*/  F2FP.TF32.F32.PACK_B R3, R3 ;  /* 0x00000003ff03723e */ /* 0x000fe200024050ff */
[----:B------:R0:W-:Y:S04]  /*2e3f0*/  @P0 STG.E desc[UR44][R6.64+0x3a0], R19 ;  /* 0x0003a01306000986 */ /* 0x0001e8000c10192c */
[----:B------:R1:W-:Y:S04]  /*2e400*/  @P5 STG.E desc[UR44][R6.64+0x3a4], R11 ;  /* 0x0003a40b06005986 */ /* 0x0003e8000c10192c */
[----:B------:R-:W-:Y:S01]  /*2e410*/  @P6 STG.E desc[UR44][R4.64+0x3c0], R13 ;  /* 0x0003c00d04006986 */ /* 0x000fe2000c10192c */
[----:B------:R-:W-:-:S03]  /*2e420*/  ISETP.GT.AND P6, PT, R0, 0xf0, P2 ;  /* 0x000000f00000780c */ /* 0x000fc600017c4270 */
[----:B------:R2:W-:Y:S01]  /*2e430*/  @P4 STG.E desc[UR44][R4.64+0x3c4], R3 ;  /* 0x0003c40304004986 */ /* 0x0005e2000c10192c */
[C---:B------:R-:W-:Y:S02]  /*2e440*/  ISETP.GT.AND P4, PT, R0.reuse, 0xf8, P3 ;  /* 0x000000f80000780c */ /* 0x040fe40001f84270 */
[C---:B------:R-:W-:Y:S02]  /*2e450*/  ISETP.GT.AND P3, PT, R0.reuse, 0xf9, P3 ;  /* 0x000000f90000780c */ /* 0x040fe40001f64270 */
[----:B------:R-:W-:Y:S01]  /*2e460*/  ISETP.GT.AND P5, PT, R0, 0xf1, P2 ;  /* 0x000000f10000780c */ /* 0x000fe200017a4270 */
[-C--:B---3--:R-:W-:Y:S01]  /*2e470*/  FMUL R9, R22, R2.reuse ;  /* 0x0000000216097220 */ /* 0x088fe20000400000 */
[-C--:B------:R-:W-:Y:S01]  /*2e480*/  FMUL R15, R21, R2.reuse ;  /* 0x00000002150f7220 */ /* 0x080fe20000400000 */
[-C--:B0-----:R-:W-:Y:S01]  /*2e490*/  FMUL R19, R20, R2.reuse ;  /* 0x0000000214137220 */ /* 0x081fe20000400000 */
[----:B------:R-:W-:Y:S01]  /*2e4a0*/  FMUL R21, R18, R2 ;  /* 0x0000000212157220 */ /* 0x000fe20000400000 */
[----:B------:R-:W-:Y:S01]  /*2e4b0*/  USHF.L.U32 UR12, UR8, 0x9, URZ ;  /* 0x00000009080c7899 */ /* 0x000fe2000800063f */
[----:B------:R-:W-:-:S02]  /*2e4c0*/  F2FP.TF32.F32.PACK_B R9, R9 ;  /* 0x00000009ff09723e */ /* 0x000fc400024050ff */
[----:B------:R-:W-:Y:S02]  /*2e4d0*/  F2FP.TF32.F32.PACK_B R15, R15 ;  /* 0x0000000fff0f723e */ /* 0x000fe400024050ff */
[----:B------:R-:W-:Y:S01]  /*2e4e0*/  F2FP.TF32.F32.PACK_B R19, R19 ;  /* 0x00000013ff13723e */ /* 0x000fe200024050ff */
[----:B------:R-:W-:Y:S01]  /*2e4f0*/  USHF.L.U64.HI UR11, UR8, 0x9, UR9 ;  /* 0x00000009080b7899 */ /* 0x000fe20008010209 */
[----:B------:R-:W-:Y:S01]  /*2e500*/  F2FP.TF32.F32.PACK_B R21, R21 ;  /* 0x00000015ff15723e */ /* 0x000fe200024050ff */
[----:B-1----:R-:W-:Y:S01]  /*2e510*/  @P3 IMAD.MOV.U32 R11, RZ, RZ, R5 ;  /* 0x000000ffff0b3224 */ /* 0x002fe200078e0005 */
[----:B------:R-:W-:Y:S01]  /*2e520*/  @P3 MOV R10, R4 ;  /* 0x00000004000a3202 */ /* 0x000fe20000000f00 */
[----:B------:R0:W-:Y:S01]  /*2e530*/  @P6 STG.E desc[UR44][R6.64+0x3c0], R9 ;  /* 0x0003c00906006986 */ /* 0x0001e2000c10192c */
[----:B--2---:R-:W-:-:S03]  /*2e540*/  IMAD.U32 R3, RZ, RZ, UR12 ;  /* 0x0000000cff037e24 */ /* 0x004fc6000f8e00ff */
[----:B------:R-:W-:Y:S01]  /*2e550*/  @P5 STG.E desc[UR44][R6.64+0x3c4], R15 ;  /* 0x0003c40f06005986 */ /* 0x000fe2000c10192c */
[----:B------:R-:W-:-:S03]  /*2e560*/  ISETP.GT.AND P1, PT, R158, 0x80, PT ;  /* 0x000000809e00780c */ /* 0x000fc60003f24270 */
[----:B------:R1:W-:Y:S01]  /*2e570*/  @P4 STG.E desc[UR44][R4.64+0x3e0], R19 ;  /* 0x0003e01304004986 */ /* 0x0003e2000c10192c */
[C---:B------:R-:W-:Y:S02]  /*2e580*/  ISETP.GT.AND P4, PT, R0.reuse, 0xf8, P2 ;  /* 0x000000f80000780c */ /* 0x040fe40001784270 */
[----:B------:R-:W-:Y:S01]  /*2e590*/  ISETP.GT.AND P2, PT, R0, 0xf9, P2 ;  /* 0x000000f90000780c */ /* 0x000fe20001744270 */
[----:B------:R2:W-:Y:S01]  /*2e5a0*/  @P3 STG.E desc[UR44][R10.64+0x3e4], R21 ;  /* 0x0003e4150a003986 */ /* 0x0005e2000c10192c */
[----:B0-----:R-:W-:Y:S01]  /*2e5b0*/  MOV R9, UR11 ;  /* 0x0000000b00097c02 */ /* 0x001fe20008000f00 */
[-C--:B------:R-:W-:Y:S01]  /*2e5c0*/  FMUL R23, R14, R2.reuse ;  /* 0x000000020e177220 */ /* 0x080fe20000400000 */
[----:B------:R-:W-:Y:S01]  /*2e5d0*/  IADD3 R8, P3, P6, R4, UR5, R3 ;  /* 0x0000000504087c10 */ /* 0x000fe2000fe7e003 */
[-C--:B------:R-:W-:Y:S01]  /*2e5e0*/  FMUL R13, R12, R2.reuse ;  /* 0x000000020c0d7220 */ /* 0x080fe20000400000 */
[----:B------:R-:W-:Y:S02]  /*2e5f0*/  ISETP.GT.AND P5, PT, R0, RZ, P1 ;  /* 0x000000ff0000720c */ /* 0x000fe40000fa4270 */
[----:B------:R-:W-:Y:S01]  /*2e600*/  IADD3.X R9, R5, UR4, R9, P3, P6 ;  /* 0x0000000405097c10 */ /* 0x000fe20009fec409 */
[----:B------:R-:W-:Y:S01]  /*2e610*/  FMUL R3, R24, R2 ;  /* 0x0000000218037220 */ /* 0x000fe20000400000 */
[----:B------:R-:W-:-:S02]  /*2e620*/  ISETP.GT.AND P3, PT, R0, 0x1, P1 ;  /* 0x000000010000780c */ /* 0x000fc40000f64270 */
[----:B------:R-:W-:Y:S01]  /*2e630*/  F2FP.TF32.F32.PACK_B R23, R23 ;  /* 0x00000017ff17723e */ /* 0x000fe200024050ff */
[----:B------:R-:W-:Y:S01]  /*2e640*/  FMUL R25, R25, R2 ;  /* 0x0000000219197220 */ /* 0x000fe20000400000 */
[----:B-1----:R-:W-:Y:S02]  /*2e650*/  IADD3 R4, P6, R4, UR12, RZ ;  /* 0x0000000c04047c10 */ /* 0x002fe4000ffde0ff */
[----:B------:R-:W-:Y:S02]  /*2e660*/  F2FP.TF32.F32.PACK_B R13, R13 ;  /* 0x0000000dff0d723e */ /* 0x000fe400024050ff */
[----:B------:R-:W-:Y:S01]  /*2e670*/  ISETP.GT.AND P0, PT, R158, 0x88, PT ;  /* 0x000000889e00780c */ /* 0x000fe20003f04270 */
[----:B------:R-:W-:Y:S01]  /*2e680*/  @P4 STG.E desc[UR44][R6.64+0x3e0], R23 ;  /* 0x0003e01706004986 */ /* 0x000fe2000c10192c */
[----:B------:R-:W-:Y:S02]  /*2e690*/  IADD3.X R5, R5, UR11, RZ, P6, !PT ;  /* 0x0000000b05057c10 */ /* 0x000fe4000b7fe4ff */
[----:B------:R-:W-:Y:S01]  /*2e6a0*/  F2FP.TF32.F32.PACK_B R3, R3 ;  /* 0x00000003ff03723e */ /* 0x000fe200024050ff */
[----:B------:R-:W-:Y:S01]  /*2e6b0*/  @P2 STG.E desc[UR44][R6.64+0x3e4], R13 ;  /* 0x0003e40d06002986 */ /* 0x000fe2000c10192c */
[----:B------:R-:W-:-:S02]  /*2e6c0*/  F2FP.TF32.F32.PACK_B R25, R25 ;  /* 0x00000019ff19723e */ /* 0x000fc400024050ff */
[----:B------:R-:W-:Y:S01]  /*2e6d0*/  ISETP.GT.AND P2, PT, R0, RZ, P0 ;  /* 0x000000ff0000720c */ /* 0x000fe20000744270 */
[----:B------:R0:W-:Y:S01]  /*2e6e0*/  @P5 STG.E desc[UR44][R4.64], R3 ;  /* 0x0000000304005986 */ /* 0x0001e2000c10192c */
[-C--:B------:R-:W-:Y:S01]  /*2e6f0*/  FMUL R15, R26, R2.reuse ;  /* 0x000000021a0f7220 */ /* 0x080fe20000400000 */
[----:B------:R-:W-:Y:S02]  /*2e700*/  ISETP.GT.AND P4, PT, R0, 0x1, P0 ;  /* 0x000000010000780c */ /* 0x000fe40000784270 */
[----:B--2---:R-:W-:Y:S01]  /*2e710*/  IADD3 R10, P5, R4, UR5, RZ ;  /* 0x00000005040a7c10 */ /* 0x004fe2000ffbe0ff */
[----:B------:R-:W-:Y:S01]  /*2e720*/  @P3 STG.E desc[UR44][R4.64+0x4], R25 ;  /* 0x0000041904003986 */ /* 0x000fe2000c10192c */
[----:B------:R-:W-:Y:S01]  /*2e730*/  ISETP.GT.AND P3, PT, R0, 0x8, P1 ;  /* 0x000000080000780c */ /* 0x000fe20000f64270 */
[-C--:B------:R-:W-:Y:S01]  /*2e740*/  FMUL R27, R27, R2.reuse ;  /* 0x000000021b1b7220 */ /* 0x080fe20000400000 */
[----:B------:R-:W-:Y:S02]  /*2e750*/  F2FP.TF32.F32.PACK_B R15, R15 ;  /* 0x0000000fff0f723e */ /* 0x000fe400024050ff */
[----:B------:R-:W-:Y:S01]  /*2e760*/  IADD3.X R11, R5, UR4, RZ, P5, !PT ;  /* 0x00000004050b7c10 */ /* 0x000fe2000affe4ff */
[----:B0-----:R-:W-:Y:S01]  /*2e770*/  FMUL R3, R28, R2 ;  /* 0x000000021c037220 */ /* 0x001fe20000400000 */
[----:B------:R-:W-:-:S02]  /*2e780*/  F2FP.TF32.F32.PACK_B R27, R27 ;  /* 0x0000001bff1b723e */ /* 0x000fc400024050ff */
[C---:B------:R-:W-:Y:S01]  /*2e790*/  ISETP.GT.AND P5, PT, R0.reuse, 0x9, P1 ;  /* 0x000000090000780c */ /* 0x040fe20000fa4270 */
[----:B------:R-:W-:Y:S01]  /*2e7a0*/  @P2 STG.E desc[UR44][R10.64], R15 ;  /* 0x0000000f0a002986 */ /* 0x000fe2000c10192c */
[----:B------:R-:W-:Y:S02]  /*2e7b0*/  F2FP.TF32.F32.PACK_B R3, R3 ;  /* 0x00000003ff03723e */ /* 0x000fe400024050ff */
[----:B------:R-:W-:Y:S01]  /*2e7c0*/  ISETP.GT.AND P2, PT, R0, 0x8, P0 ;  /* 0x000000080000780c */ /* 0x000fe20000744270 */
[-C--:B------:R-:W-:Y:S01]  /*2e7d0*/  FMUL R29, R29, R2.reuse ;  /* 0x000000021d1d7220 */ /* 0x080fe20000400000 */
[----:B------:R0:W-:Y:S01]  /*2e7e0*/  @P4 STG.E desc[UR44][R10.64+0x4], R27 ;  /* 0x0000041b0a004986 */ /* 0x0001e2000c10192c */
[----:B------:R-:W-:Y:S01]  /*2e7f0*/  FMUL R13, R30, R2 ;  /* 0x000000021e0d7220 */ /* 0x000fe20000400000 */
[----:B------:R-:W-:Y:S02]  /*2e800*/  IADD3 R6, P4, R4, UR5, RZ ;  /* 0x0000000504067c10 */ /* 0x000fe4000ff9e0ff */
[----:B------:R1:W-:Y:S01]  /*2e810*/  @P3 STG.E desc[UR44][R4.64+0x20], R3 ;  /* 0x0000200304003986 */ /* 0x0003e2000c10192c */
[----:B------:R-:W-:-:S02]  /*2e820*/  ISETP.GT.AND P3, PT, R0, 0x9, P0 ;  /* 0x000000090000780c */ /* 0x000fc40000764270 */
[----:B------:R-:W-:Y:S01]  /*2e830*/  F2FP.TF32.F32.PACK_B R29, R29 ;  /* 0x0000001dff1d723e */ /* 0x000fe200024050ff */
[----:B------:R-:W-:Y:S01]  /*2e840*/  FMUL R31, R31, R2 ;  /* 0x000000021f1f7220 */ /* 0x000fe20000400000 */
[----:B------:R-:W-:Y:S02]  /*2e850*/  F2FP.TF32.F32.PACK_B R13, R13 ;  /* 0x0000000dff0d723e */ /* 0x000fe400024050ff */
[----:B------:R-:W-:Y:S01]  /*2e860*/  IADD3.X R7, R5, UR4, RZ, P4, !PT ;  /* 0x0000000405077c10 */ /* 0x000fe2000a7fe4ff */
[----:B------:R-:W-:Y:S01]  /*2e870*/  @P5 STG.E desc[UR44][R4.64+0x24], R29 ;  /* 0x0000241d04005986 */ /* 0x000fe2000c10192c */
[----:B------:R-:W-:-:S03]  /*2e880*/  F2FP.TF32.F32.PACK_B R31, R31 ;  /* 0x0000001fff1f723e */ /* 0x000fc600024050ff */
[----:B------:R2:W-:Y:S01]  /*2e890*/  @P2 STG.E desc[UR44][R6.64+0x20], R13 ;  /* 0x0000200d06002986 */ /* 0x0005e2000c10192c */
[C---:B------:R-:W-:Y:S02]  /*2e8a0*/  ISETP.GT.AND P2, PT, R0.reuse, 0x10, P0 ;  /* 0x000000100000780c */ /* 0x040fe40000744270 */
[C---:B------:R-:W-:Y:S01]  /*2e8b0*/  ISETP.GT.AND P4, PT, R0.reuse, 0x10, P1 ;  /* 0x000000100000780c */ /* 0x040fe20000f84270 */
[----:B------:R-:W-:Y:S01]  /*2e8c0*/  @P3 STG.E desc[UR44][R8.64+0x24], R31 ;  /* 0x0000241f08003986 */ /* 0x000fe2000c10192c */
[----:B------:R-:W-:Y:S01]  /*2e8d0*/  ISETP.GT.AND P5, PT, R0, 0x11, P1 ;  /* 0x000000110000780c */ /* 0x000fe20000fa4270 */
[-C--:B0-----:R-:W-:Y:S01]  /*2e8e0*/  FMUL R11, R32, R2.reuse ;  /* 0x00000002200b7220 */ /* 0x081fe20000400000 */
[----:B------:R-:W-:Y:S01]  /*2e8f0*/  ISETP.GT.AND P3, PT, R0, 0x11, P0 ;  /* 0x000000110000780c */ /* 0x000fe20000764270 */
[-C--:B------:R-:W-:Y:S01]  /*2e900*/  FMUL R33, R33, R2.reuse ;  /* 0x0000000221217220 */ /* 0x080fe20000400000 */
[----:B-1----:R-:W-:Y:S02]  /*2e910*/  FMUL R3, R34, R2 ;  /* 0x0000000222037220 */ /* 0x002fe40000400000 */
[----:B------:R-:W-:-:S02]  /*2e920*/  F2FP.TF32.F32.PACK_B R11, R11 ;  /* 0x0000000bff0b723e */ /* 0x000fc400024050ff */
[----:B------:R-:W-:Y:S01]  /*2e930*/  F2FP.TF32.F32.PACK_B R33, R33 ;  /* 0x00000021ff21723e */ /* 0x000fe200024050ff */
[----:B--2---:R-:W-:Y:S01]  /*2e940*/  @P2 IMAD.MOV.U32 R6, RZ, RZ, R8 ;  /* 0x000000ffff062224 */ /* 0x004fe200078e0008 */
[----:B------:R-:W-:Y:S01]  /*2e950*/  F2FP.TF32.F32.PACK_B R3, R3 ;  /* 0x00000003ff03723e */ /* 0x000fe200024050ff */
[----:B------:R-:W-:Y:S01]  /*2e960*/  FMUL R35, R35, R2 ;  /* 0x0000000223237220 */ /* 0x000fe20000400000 */
[----:B------:R-:W-:Y:S01]  /*2e970*/  @P2 MOV R7, R9 ;  /* 0x0000000900072202 */ /* 0x000fe20000000f00 */
[----:B------:R-:W-:Y:S04]  /*2e980*/  @P4 STG.E desc[UR44][R4.64+0x40], R11 ;  /* 0x0000400b04004986 */ /* 0x000fe8000c10192c */
[----:B------:R-:W-:Y:S01]  /*2e990*/  @P5 STG.E desc[UR44][R4.64+0x44], R33 ;  /* 0x0000442104005986 */ /* 0x000fe2000c10192c */
[----:B------:R-:W-:-:S03]  /*2e9a0*/  F2FP.TF32.F32.PACK_B R35, R35 ;  /* 0x00000023ff23723e */ /* 0x000fc600024050ff */
[----:B------:R0:W-:Y:S01]  /*2e9b0*/  @P2 STG.E desc[UR44][R6.64+0x40], R3 ;  /* 0x0000400306002986 */ /* 0x0001e2000c10192c */
[C---:B------:R-:W-:Y:S02]  /*2e9c0*/  ISETP.GT.AND P2, PT, R0.reuse, 0x18, P0 ;  /* 0x000000180000780c */ /* 0x040fe40000744270 */
[C---:B------:R-:W-:Y:S02]  /*2e9d0*/  ISETP.GT.AND P4, PT, R0.reuse, 0x18, P1 ;  /* 0x000000180000780c */ /* 0x040fe40000f84270 */
[----:B------:R-:W-:Y:S01]  /*2e9e0*/  ISETP.GT.AND P5, PT, R0, 0x19, P1 ;  /* 0x000000190000780c */ /* 0x000fe20000fa4270 */
[----:B0-----:R-:W-:Y:S01]  /*2e9f0*/  @P3 IMAD.MOV.U32 R6, RZ, RZ, R8 ;  /* 0x000000ffff063224 */ /* 0x001fe200078e0008 */
[----:B------:R-:W-:Y:S01]  /*2ea00*/  @P3 MOV R7, R9 ;  /* 0x0000000900073202 */ /* 0x000fe20000000f00 */
[-C--:B------:R-:W-:Y:S01]  /*2ea10*/  FMUL R13, R36, R2.reuse ;  /* 0x00000002240d7220 */ /* 0x080fe20000400000 */
[----:B------:R-:W-:-:S03]  /*2ea20*/  FMUL R37, R37, R2 ;  /* 0x0000000225257220 */ /* 0x000fc60000400000 */
[----:B------:R0:W-:Y:S01]  /*2ea30*/  @P3 STG.E desc[UR44][R6.64+0x44], R35 ;  /* 0x0000442306003986 */ /* 0x0001e2000c10192c */
[----:B------:R-:W-:Y:S01]  /*2ea40*/  ISETP.GT.AND P3, PT, R0, 0x19, P0 ;  /* 0x000000190000780c */ /* 0x000fe20000764270 */
[-C--:B------:R-:W-:Y:S01]  /*2ea50*/  FMUL R11, R38, R2.reuse ;  /* 0x00000002260b7220 */ /* 0x080fe20000400000 */
[----:B------:R-:W-:Y:S02]  /*2ea60*/  F2FP.TF32.F32.PACK_B R13, R13 ;  /* 0x0000000dff0d723e */ /* 0x000fe400024050ff */
[----:B------:R-:W-:Y:S01]  /*2ea70*/  F2FP.TF32.F32.PACK_B R37, R37 ;  /* 0x00000025ff25723e */ /* 0x000fe200024050ff */
[----:B------:R-:W-:Y:S01]  /*2ea80*/  FMUL R39, R39, R2 ;  /* 0x0000000227277220 */ /* 0x000fe20000400000 */
[----:B------:R-:W-:Y:S01]  /*2ea90*/  F2FP.TF32.F32.PACK_B R11, R11 ;  /* 0x0000000bff0b723e */ /* 0x000fe200024050ff */
[----:B------:R-:W-:Y:S01]  /*2eaa0*/  @P4 STG.E desc[UR44][R4.64+0x60], R13 ;  /* 0x0000600d04004986 */ /* 0x000fe2000c10192c */
[----:B0-----:R-:W-:Y:S01]  /*2eab0*/  @P2 IMAD.MOV.U32 R6, RZ, RZ, R8 ;  /* 0x000000ffff062224 */ /* 0x001fe200078e0008 */
[----:B------:R-:W-:-:S02]  /*2eac0*/  @P2 MOV R7, R9 ;  /* 0x0000000900072202 */ /* 0x000fc40000000f00 */
        /* <DEDUP_REMOVED lines=406> */
[-C--:B------:R-:W-:Y:S01]  /*30430*/  FMUL R13, R120, R2.reuse ;  /* 0x00000002780d7220 */ /* 0x080fe20000400000 */
[----:B0-----:R-:W-:Y:S01]  /*30440*/  @P3 IMAD.MOV.U32 R6, RZ, RZ, R8 ;  /* 0x000000ffff063224 */ /* 0x001fe200078e0008 */
[----:B------:R-:W-:Y:S01]  /*30450*/  @P3 MOV R7, R9 ;  /* 0x0000000900073202 */ /* 0x000fe20000000f00 */
[-C--:B------:R-:W-:Y:S01]  /*30460*/  FMUL R121, R121, R2.reuse ;  /* 0x0000000279797220 */ /* 0x080fe20000400000 */
[----:B------:R-:W-:-:S03]  /*30470*/  FMUL R11, R122, R2 ;  /* 0x000000027a0b7220 */ /* 0x000fc60000400000 */
[----:B------:R0:W-:Y:S01]  /*30480*/  @P3 STG.E desc[UR44][R6.64+0x2e4], R119 ;  /* 0x0002e47706003986 */ /* 0x0001e2000c10192c */
[----:B------:R-:W-:Y:S02]  /*30490*/  ISETP.GT.AND P3, PT, R0, 0xc1, P0 ;  /* 0x000000c10000780c */ /* 0x000fe40000764270 */
        /* <DEDUP_REMOVED lines=8> */
[----:B------:R-:W-:Y:S01]  /*30520*/  ISETP.GT.AND P4, PT, R0, 0xc8, P1 ;  /* 0x000000c80000780c */ /* 0x000fe20000f84270 */
[-C--:B------:R-:W-:Y:S01]  /*30530*/  FMUL R3, R124, R2.reuse ;  /* 0x000000027c037220 */ /* 0x080fe20000400000 */
[----:B------:R-:W-:Y:S01]  /*30540*/  F2FP.TF32.F32.PACK_B R123, R123 ;  /* 0x0000007bff7b723e */ /* 0x000fe200024050ff */
[----:B------:R0:W-:Y:S01]  /*30550*/  @P2 STG.E desc[UR44][R6.64+0x300], R11 ;  /* 0x0003000b06002986 */ /* 0x0001e2000c10192c */
[C---:B------:R-:W-:Y:S02]  /*30560*/  ISETP.GT.AND P2, PT, R0.reuse, 0xc8, P0 ;  /* 0x000000c80000780c */ /* 0x040fe40000744270 */
[----:B------:R-:W-:Y:S01]  /*30570*/  ISETP.GT.AND P5, PT, R0, 0xc9, P1 ;  /* 0x000000c90000780c */ /* 0x000fe20000fa4270 */
[-C--:B------:R-:W-:Y:S01]  /*30580*/  FMUL R125, R125, R2.reuse ;  /* 0x000000027d7d7220 */ /* 0x080fe20000400000 */
[----:B------:R-:W-:Y:S01]  /*30590*/  F2FP.TF32.F32.PACK_B R3, R3 ;  /* 0x00000003ff03723e */ /* 0x000fe200024050ff */
[----:B0-----:R-:W-:Y:S01]  /*305a0*/  @P3 IMAD.MOV.U32 R6, RZ, RZ, R8 ;  /* 0x000000ffff063224 */ /* 0x001fe200078e0008 */
[----:B------:R-:W-:Y:S01]  /*305b0*/  @P3 MOV R7, R9 ;  /* 0x0000000900073202 */ /* 0x000fe20000000f00 */
[----:B------:R-:W-:-:S04]  /*305c0*/  FMUL R13, R126, R2 ;  /* 0x000000027e0d7220 */ /* 0x000fc80000400000 */
[----:B------:R0:W-:Y:S01]  /*305d0*/  @P3 STG.E desc[UR44][R6.64+0x304], R123 ;  /* 0x0003047b06003986 */ /* 0x0001e2000c10192c */
[C---:B------:R-:W-:Y:S02]  /*305e0*/  ISETP.GT.AND P3, PT, R0.reuse, 0xc9, P0 ;  /* 0x000000c90000780c */ /* 0x040fe40000764270 */
[----:B------:R-:W-:Y:S01]  /*305f0*/  F2FP.TF32.F32.PACK_B R125, R125 ;  /* 0x0000007dff7d723e */ /* 0x000fe200024050ff */
[----:B------:R-:W-:Y:S01]  /*30600*/  @P4 STG.E desc[UR44][R4.64+0x320], R3 ;  /* 0x0003200304004986 */ /* 0x000fe2000c10192c */
[----:B------:R-:W-:Y:S01]  /*30610*/  ISETP.GT.AND P4, PT, R0, 0xd0, P1 ;  /* 0x000000d00000780c */ /* 0x000fe20000f84270 */
[-C--:B------:R-:W-:Y:S01]  /*30620*/  FMUL R127, R127, R2.reuse ;  /* 0x000000027f7f7220 */ /* 0x080fe20000400000 */
[----:B------:R-:W-:Y:S01]  /*30630*/  F2FP.TF32.F32.PACK_B R13, R13 ;  /* 0x0000000dff0d723e */ /* 0x000fe200024050ff */
[----:B------:R-:W-:Y:S01]  /*30640*/  FMUL R11, R128, R2 ;  /* 0x00000002800b7220 */ /* 0x000fe20000400000 */
[----:B0-----:R-:W-:Y:S01]  /*30650*/  @P2 IMAD.MOV.U32 R6, RZ, RZ, R8 ;  /* 0x000000ffff062224 */ /* 0x001fe200078e0008 */
[----:B------:R-:W-:Y:S01]  /*30660*/  @P2 MOV R7, R9 ;  /* 0x0000000900072202 */ /* 0x000fe20000000f00 */
[----:B------:R-:W-:Y:S01]  /*30670*/  @P5 STG.E desc[UR44][R4.64+0x324], R125 ;  /* 0x0003247d04005986 */ /* 0x000fe2000c10192c */
[----:B------:R-:W-:-:S02]  /*30680*/  ISETP.GT.AND P5, PT, R0, 0xd1, P1 ;  /* 0x000000d10000780c */ /* 0x000fc40000fa4270 */
[----:B------:R-:W-:Y:S01]  /*30690*/  F2FP.TF32.F32.PACK_B R127, R127 ;  /* 0x0000007fff7f723e */ /* 0x000fe200024050ff */
[----:B------:R0:W-:Y:S01]  /*306a0*/  @P2 STG.E desc[UR44][R6.64+0x320], R13 ;  /* 0x0003200d06002986 */ /* 0x0001e2000c10192c */
[----:B------:R-:W-:Y:S02]  /*306b0*/  F2FP.TF32.F32.PACK_B R11, R11 ;  /* 0x0000000bff0b723e */ /* 0x000fe400024050ff */
[----:B------:R-:W-:Y:S01]  /*306c0*/  ISETP.GT.AND P2, PT, R0, 0xd0, P0 ;  /* 0x000000d00000780c */ /* 0x000fe20000744270 */
[-C--:B------:R-:W-:Y:S01]  /*306d0*/  FMUL R129, R129, R2.reuse ;  /* 0x0000000281817220 */ /* 0x080fe20000400000 */
[----:B0-----:R-:W-:Y:S01]  /*306e0*/  @P3 IMAD.MOV.U32 R6, RZ, RZ, R8 ;  /* 0x000000ffff063224 */ /* 0x001fe200078e0008 */
[----:B------:R-:W-:Y:S01]  /*306f0*/  @P3 MOV R7, R9 ;  /* 0x0000000900073202 */ /* 0x000fe20000000f00 */
[----:B------:R-:W-:Y:S02]  /*30700*/  FMUL R3, R130, R2 ;  /* 0x0000000282037220 */ /* 0x000fe40000400000 */
[----:B------:R-:W-:-:S02]  /*30710*/  F2FP.TF32.F32.PACK_B R129, R129 ;  /* 0x00000081ff81723e */ /* 0x000fc400024050ff */
[----:B------:R0:W-:Y:S04]  /*30720*/  @P3 STG.E desc[UR44][R6.64+0x324], R127 ;  /* 0x0003247f06003986 */ /* 0x0001e8000c10192c */
[----:B------:R1:W-:Y:S01]  /*30730*/  @P4 STG.E desc[UR44][R4.64+0x340], R11 ;  /* 0x0003400b04004986 */ /* 0x0003e2000c10192c */
[C---:B------:R-:W-:Y:S02]  /*30740*/  ISETP.GT.AND P4, PT, R0.reuse, 0xd1, P0 ;  /* 0x000000d10000780c */ /* 0x040fe40000784270 */
[C---:B------:R-:W-:Y:S01]  /*30750*/  ISETP.GT.AND P3, PT, R0.reuse, 0xd8, P0 ;  /* 0x000000d80000780c */ /* 0x040fe20000764270 */
[----:B------:R-:W-:Y:S01]  /*30760*/  @P5 STG.E desc[UR44][R4.64+0x344], R129 ;  /* 0x0003448104005986 */ /* 0x000fe2000c10192c */
[----:B------:R-:W-:Y:S01]  /*30770*/  ISETP.GT.AND P5, PT, R0, 0xd8, P1 ;  /* 0x000000d80000780c */ /* 0x000fe20000fa4270 */
[-C--:B------:R-:W-:Y:S01]  /*30780*/  FMUL R131, R131, R2.reuse ;  /* 0x0000000283837220 */ /* 0x080fe20000400000 */
[----:B------:R-:W-:Y:S01]  /*30790*/  F2FP.TF32.F32.PACK_B R3, R3 ;  /* 0x00000003ff03723e */ /* 0x000fe200024050ff */
[----:B0-----:R-:W-:Y:S01]  /*307a0*/  @P2 IMAD.MOV.U32 R6, RZ, RZ, R8 ;  /* 0x000000ffff062224 */ /* 0x001fe200078e0008 */
[----:B------:R-:W-:Y:S01]  /*307b0*/  @P2 MOV R7, R9 ;  /* 0x0000000900072202 */ /* 0x000fe20000000f00 */
[-C--:B------:R-:W-:Y:S01]  /*307c0*/  FMUL R13, R132, R2.reuse ;  /* 0x00000002840d7220 */ /* 0x080fe20000400000 */
[----:B------:R-:W-:Y:S01]  /*307d0*/  ISETP.GT.AND P6, PT, R0, 0xd9, P1 ;  /* 0x000000d90000780c */ /* 0x000fe20000fc4270 */
[-C--:B------:R-:W-:Y:S01]  /*307e0*/  FMUL R133, R133, R2.reuse ;  /* 0x0000000285857220 */ /* 0x080fe20000400000 */
[----:B------:R-:W-:Y:S01]  /*307f0*/  F2FP.TF32.F32.PACK_B R131, R131 ;  /* 0x00000083ff83723e */ /* 0x000fe200024050ff */
[----:B------:R0:W-:Y:S01]  /*30800*/  @P2 STG.E desc[UR44][R6.64+0x340], R3 ;  /* 0x0003400306002986 */ /* 0x0001e2000c10192c */
[----:B-1----:R-:W-:Y:S01]  /*30810*/  FMUL R11, R134, R2 ;  /* 0x00000002860b7220 */ /* 0x002fe20000400000 */
[----:B------:R-:W-:-:S02]  /*30820*/  F2FP.TF32.F32.PACK_B R13, R13 ;  /* 0x0000000dff0d723e */ /* 0x000fc400024050ff */
[----:B------:R-:W-:Y:S02]  /*30830*/  ISETP.GT.AND P2, PT, R0, 0xd9, P0 ;  /* 0x000000d90000780c */ /* 0x000fe40000744270 */
[----:B------:R-:W-:Y:S01]  /*30840*/  F2FP.TF32.F32.PACK_B R133, R133 ;  /* 0x00000085ff85723e */ /* 0x000fe200024050ff */
[----:B0-----:R-:W-:Y:S01]  /*30850*/  @P4 IMAD.MOV.U32 R6, RZ, RZ, R8 ;  /* 0x000000ffff064224 */ /* 0x001fe200078e0008 */
[----:B------:R-:W-:Y:S02]  /*30860*/  @P4 MOV R7, R9 ;  /* 0x0000000900074202 */ /* 0x000fe40000000f00 */
[----:B------:R-:W-:-:S03]  /*30870*/  F2FP.TF32.F32.PACK_B R11, R11 ;  /* 0x0000000bff0b723e */ /* 0x000fc600024050ff */
[----:B------:R0:W-:Y:S01]  /*30880*/  @P4 STG.E desc[UR44][R6.64+0x344], R131 ;  /* 0x0003448306004986 */ /* 0x0001e2000c10192c */
[----:B------:R-:W-:-:S03]  /*30890*/  FMUL R135, R135, R2 ;  /* 0x0000000287877220 */ /* 0x000fc60000400000 */
[----:B------:R1:W-:Y:S01]  /*308a0*/  @P5 STG.E desc[UR44][R4.64+0x360], R13 ;  /* 0x0003600d04005986 */ /* 0x0003e2000c10192c */
[----:B------:R-:W-:-:S03]  /*308b0*/  ISETP.GT.AND P5, PT, R0, 0xe0, P0 ;  /* 0x000000e00000780c */ /* 0x000fc600007a4270 */
[----:B------:R-:W-:Y:S01]  /*308c0*/  @P6 STG.E desc[UR44][R4.64+0x364], R133 ;  /* 0x0003648504006986 */ /* 0x000fe2000c10192c */
[----:B0-----:R-:W-:Y:S01]  /*308d0*/  @P3 IMAD.MOV.U32 R6, RZ, RZ, R8 ;  /* 0x000000ffff063224 */ /* 0x001fe200078e0008 */
[----:B------:R-:W-:Y:S02]  /*308e0*/  @P3 MOV R7, R9 ;  /* 0x0000000900073202 */ /* 0x000fe40000000f00 */
[----:B------:R-:W-:-:S03]  /*308f0*/  ISETP.GT.AND P4, PT, R0, 0xe1, P1 ;  /* 0x000000e10000780c */ /* 0x000fc60000f84270 */
[----:B------:R0:W-:Y:S01]  /*30900*/  @P3 STG.E desc[UR44][R6.64+0x360], R11 ;  /* 0x0003600b06003986 */ /* 0x0001e2000c10192c */
[----:B------:R-:W-:Y:S01]  /*30910*/  ISETP.GT.AND P3, PT, R0, 0xe0, P1 ;  /* 0x000000e00000780c */ /* 0x000fe20000f64270 */
[-C--:B------:R-:W-:Y:S01]  /*30920*/  FMUL R3, R136, R2.reuse ;  /* 0x0000000288037220 */ /* 0x080fe20000400000 */
[----:B------:R-:W-:Y:S01]  /*30930*/  ISETP.GT.AND P6, PT, R0, 0xe1, P0 ;  /* 0x000000e10000780c */ /* 0x000fe200007c4270 */
[-C--:B------:R-:W-:Y:S01]  /*30940*/  FMUL R137, R137, R2.reuse ;  /* 0x0000000289897220 */ /* 0x080fe20000400000 */
[----:B------:R-:W-:Y:S01]  /*30950*/  F2FP.TF32.F32.PACK_B R135, R135 ;  /* 0x00000087ff87723e */ /* 0x000fe200024050ff */
[-C--:B-1----:R-:W-:Y:S01]  /*30960*/  FMUL R13, R138, R2.reuse ;  /* 0x000000028a0d7220 */ /* 0x082fe20000400000 */
[----:B------:R-:W-:Y:S01]  /*30970*/  F2FP.TF32.F32.PACK_B R3, R3 ;  /* 0x00000003ff03723e */ /* 0x000fe200024050ff */
[----:B0-----:R-:W-:Y:S01]  /*30980*/  @P2 IMAD.MOV.U32 R6, RZ, RZ, R8 ;  /* 0x000000ffff062224 */ /* 0x001fe200078e0008 */
[----:B------:R-:W-:Y:S02]  /*30990*/  @P2 MOV R7, R9 ;  /* 0x0000000900072202 */ /* 0x000fe40000000f00 */
[----:B------:R-:W-:Y:S01]  /*309a0*/  F2FP.TF32.F32.PACK_B R137, R137 ;  /* 0x00000089ff89723e */ /* 0x000fe200024050ff */
[----:B------:R-:W-:Y:S01]  /*309b0*/  FMUL R139, R139, R2 ;  /* 0x000000028b8b7220 */ /* 0x000fe20000400000 */
[----:B------:R-:W-:Y:S01]  /*309c0*/  F2FP.TF32.F32.PACK_B R13, R13 ;  /* 0x0000000dff0d723e */ /* 0x000fe200024050ff */
[----:B------:R0:W-:Y:S04]  /*309d0*/  @P2 STG.E desc[UR44][R6.64+0x364], R135 ;  /* 0x0003648706002986 */ /* 0x0001e8000c10192c */
[----:B------:R-:W-:Y:S01]  /*309e0*/  @P3 STG.E desc[UR44][R4.64+0x380], R3 ;  /* 0x0003800304003986 */ /* 0x000fe2000c10192c */
[----:B------:R-:W-:-:S03]  /*309f0*/  F2FP.TF32.F32.PACK_B R139, R139 ;  /* 0x0000008bff8b723e */ /* 0x000fc600024050ff */
[----:B------:R-:W-:Y:S01]  /*30a00*/  @P4 STG.E desc[UR44][R4.64+0x384], R137 ;  /* 0x0003848904004986 */ /* 0x000fe2000c10192c */
[----:B0-----:R-:W-:Y:S01]  /*30a10*/  @P5 IMAD.MOV.U32 R6, RZ, RZ, R8 ;  /* 0x000000ffff065224 */ /* 0x001fe200078e0008 */
[----:B------:R-:W-:-:S05]  /*30a20*/  @P5 MOV R7, R9 ;  /* 0x0000000900075202 */ /* 0x000fca0000000f00 */
[----:B------:R0:W-:Y:S01]  /*30a30*/  @P5 STG.E desc[UR44][R6.64+0x380], R13 ;  /* 0x0003800d06005986 */ /* 0x0001e2000c10192c */
[C---:B------:R-:W-:Y:S02]  /*30a40*/  ISETP.GT.AND P5, PT, R0.reuse, 0xe8, P0 ;  /* 0x000000e80000780c */ /* 0x040fe400007a4270 */
[----:B------:R-:W-:Y:S01]  /*30a50*/  ISETP.GT.AND P2, PT, R0, 0xe8, P1 ;  /* 0x000000e80000780c */ /* 0x000fe20000f44270 */
[----:B0-----:R-:W-:Y:S01]  /*30a60*/  @P6 IMAD.MOV.U32 R6, RZ, RZ, R8 ;  /* 0x000000ffff066224 */ /* 0x001fe200078e0008 */
[----:B------:R-:W-:Y:S01]  /*30a70*/  @P6 MOV R7, R9 ;  /* 0x0000000900076202 */ /* 0x000fe20000000f00 */
[----:B------:R-:W-:Y:S01]  /*30a80*/  FMUL R11, R140, R2 ;  /* 0x000000028c0b7220 */ /* 0x000fe20000400000 */
[----:B------:R-:W-:-:S03]  /*30a90*/  ISETP.GT.AND P3, PT, R0, 0xe9, P0 ;  /* 0x000000e90000780c */ /* 0x000fc60000764270 */
[----:B------:R0:W-:Y:S01]  /*30aa0*/  @P6 STG.E desc[UR44][R6.64+0x384], R139 ;  /* 0x0003848b06006986 */ /* 0x0001e2000c10192c */
[----:B------:R-:W-:Y:S01]  /*30ab0*/  ISETP.GT.AND P6, PT, R0, 0xe9, P1 ;  /* 0x000000e90000780c */ /* 0x000fe20000fc4270 */
[-C--:B------:R-:W-:Y:S01]  /*30ac0*/  FMUL R141, R141, R2.reuse ;  /* 0x000000028d8d7220 */ /* 0x080fe20000400000 */
[-C--:B------:R-:W-:Y:S01]  /*30ad0*/  FMUL R15, R142, R2.reuse ;  /* 0x000000028e0f7220 */ /* 0x080fe20000400000 */
[----:B------:R-:W-:Y:S02]  /*30ae0*/  F2FP.TF32.F32.PACK_B R11, R11 ;  /* 0x0000000bff0b723e */ /* 0x000fe400024050ff */
[----:B------:R-:W-:Y:S02]  /*30af0*/  ISETP.GT.AND P4, PT, R0, 0xf0, P1 ;  /* 0x000000f00000780c */ /* 0x000fe40000f84270 */
[----:B------:R-:W-:Y:S01]  /*30b00*/  F2FP.TF32.F32.PACK_B R141, R141 ;  /* 0x0000008dff8d723e */ /* 0x000fe200024050ff */
[-C--:B------:R-:W-:Y:S01]  /*30b10*/  FMUL R143, R143, R2.reuse ;  /* 0x000000028f8f7220 */ /* 0x080fe20000400000 */
[----:B------:R-:W-:Y:S01]  /*30b20*/  F2FP.TF32.F32.PACK_B R15, R15 ;  /* 0x0000000fff0f723e */ /* 0x000fe200024050ff */
[----:B0-----:R-:W-:Y:S01]  /*30b30*/  @P5 IMAD.MOV.U32 R6, RZ, RZ, R8 ;  /* 0x000000ffff065224 */ /* 0x001fe200078e0008 */
[----:B------:R-:W-:Y:S01]  /*30b40*/  @P5 MOV R7, R9 ;  /* 0x0000000900075202 */ /* 0x000fe20000000f00 */
[----:B------:R-:W-:Y:S01]  /*30b50*/  FMUL R3, R144, R2 ;  /* 0x0000000290037220 */ /* 0x000fe20000400000 */
[----:B------:R-:W-:Y:S01]  /*30b60*/  @P2 STG.E desc[UR44][R4.64+0x3a0], R11 ;  /* 0x0003a00b04002986 */ /* 0x000fe2000c10192c */
[----:B------:R-:W-:-:S03]  /*30b70*/  F2FP.TF32.F32.PACK_B R143, R143 ;  /* 0x0000008fff8f723e */ /* 0x000fc600024050ff */
[----:B------:R-:W-:Y:S01]  /*30b80*/  @P6 STG.E desc[UR44][R4.64+0x3a4], R141 ;  /* 0x0003a48d04006986 */ /* 0x000fe2000c10192c */
[----:B------:R-:W-:-:S03]  /*30b90*/  F2FP.TF32.F32.PACK_B R3, R3 ;  /* 0x00000003ff03723e */ /* 0x000fc600024050ff */
[----:B------:R0:W-:Y:S01]  /*30ba0*/  @P5 STG.E desc[UR44][R6.64+0x3a0], R15 ;  /* 0x0003a00f06005986 */ /* 0x0001e2000c10192c */
[C---:B------:R-:W-:Y:S02]  /*30bb0*/  ISETP.GT.AND P5, PT, R0.reuse, 0xf0, P0 ;  /* 0x000000f00000780c */ /* 0x040fe400007a4270 */
[----:B------:R-:W-:Y:S01]  /*30bc0*/  ISETP.GT.AND P2, PT, R0, 0xf1, P1 ;  /* 0x000000f10000780c */ /* 0x000fe20000f44270 */
[-C--:B------:R-:W-:Y:S01]  /*30bd0*/  FMUL R145, R145, R2.reuse ;  /* 0x0000000291917220 */ /* 0x080fe20000400000 */
[----:B0-----:R-:W-:Y:S01]  /*30be0*/  @P3 IMAD.MOV.U32 R6, RZ, RZ, R8 ;  /* 0x000000ffff063224 */ /* 0x001fe200078e0008 */
[----:B------:R-:W-:Y:S01]  /*30bf0*/  @P3 MOV R7, R9 ;  /* 0x0000000900073202 */ /* 0x000fe20000000f00 */
[----:B------:R-:W-:-:S04]  /*30c00*/  FMUL R13, R146, R2 ;  /* 0x00000002920d7220 */ /* 0x000fc80000400000 */
[----:B------:R0:W-:Y:S04]  /*30c10*/  @P3 STG.E desc[UR44][R6.64+0x3a4], R143 ;  /* 0x0003a48f06003986 */ /* 0x0001e8000c10192c */
[----:B------:R-:W-:Y:S01]  /*30c20*/  @P4 STG.E desc[UR44][R4.64+0x3c0], R3 ;  /* 0x0003c00304004986 */ /* 0x000fe2000c10192c */
[C---:B------:R-:W-:Y:S02]  /*30c30*/  ISETP.GT.AND P4, PT, R0.reuse, 0xf1, P0 ;  /* 0x000000f10000780c */ /* 0x040fe40000784270 */
[C---:B------:R-:W-:Y:S02]  /*30c40*/  ISETP.GT.AND P3, PT, R0.reuse, 0xf8, P1 ;  /* 0x000000f80000780c */ /* 0x040fe40000f64270 */
[----:B------:R-:W-:Y:S02]  /*30c50*/  F2FP.TF32.F32.PACK_B R145, R145 ;  /* 0x00000091ff91723e */ /* 0x000fe400024050ff */
[C---:B------:R-:W-:Y:S01]  /*30c60*/  ISETP.GT.AND P1, PT, R0.reuse, 0xf9, P1 ;  /* 0x000000f90000780c */ /* 0x040fe20000f24270 */
[----:B0-----:R-:W-:Y:S01]  /*30c70*/  @P5 IMAD.MOV.U32 R6, RZ, RZ, R8 ;  /* 0x000000ffff065224 */ /* 0x001fe200078e0008 */
[----:B------:R-:W-:Y:S01]  /*30c80*/  ISETP.GT.AND P6, PT, R0, 0xf8, P0 ;  /* 0x000000f80000780c */ /* 0x000fe200007c4270 */
[----:B------:R-:W-:Y:S01]  /*30c90*/  FMUL R147, R147, R2 ;  /* 0x0000000293937220 */ /* 0x000fe20000400000 */
[----:B------:R-:W-:-:S02]  /*30ca0*/  F2FP.TF32.F32.PACK_B R13, R13 ;  /* 0x0000000dff0d723e */ /* 0x000fc400024050ff */
[----:B------:R-:W-:Y:S01]  /*30cb0*/  @P5 MOV R7, R9 ;  /* 0x0000000900075202 */ /* 0x000fe20000000f00 */
[-C--:B------:R-:W-:Y:S01]  /*30cc0*/  FMUL R19, R148, R2.reuse ;  /* 0x0000000294137220 */ /* 0x080fe20000400000 */
[-C--:B------:R-:W-:Y:S01]  /*30cd0*/  FMUL R149, R149, R2.reuse ;  /* 0x0000000295957220 */ /* 0x080fe20000400000 */
[----:B------:R-:W-:Y:S01]  /*30ce0*/  @P2 STG.E desc[UR44][R4.64+0x3c4], R145 ;  /* 0x0003c49104002986 */ /* 0x000fe2000c10192c */
[----:B------:R-:W-:Y:S02]  /*30cf0*/  ISETP.GT.AND P0, PT, R0, 0xf9, P0 ;  /* 0x000000f90000780c */ /* 0x000fe40000704270 */
[----:B------:R-:W-:Y:S01]  /*30d00*/  F2FP.TF32.F32.PACK_B R147, R147 ;  /* 0x00000093ff93723e */ /* 0x000fe200024050ff */
[----:B------:R0:W-:Y:S01]  /*30d10*/  @P5 STG.E desc[UR44][R6.64+0x3c0], R13 ;  /* 0x0003c00d06005986 */ /* 0x0001e2000c10192c */
[----:B------:R-:W-:Y:S01]  /*30d20*/  F2FP.TF32.F32.PACK_B R19, R19 ;  /* 0x00000013ff13723e */ /* 0x000fe200024050ff */
[-C--:B------:R-:W-:Y:S01]  /*30d30*/  FMUL R21, R150, R2.reuse ;  /* 0x0000000296157220 */ /* 0x080fe20000400000 */
[----:B------:R-:W-:Y:S01]  /*30d40*/  F2FP.TF32.F32.PACK_B R149, R149 ;  /* 0x00000095ff95723e */ /* 0x000fe200024050ff */
[----:B------:R-:W-:Y:S01]  /*30d50*/  FMUL R151, R151, R2 ;  /* 0x0000000297977220 */ /* 0x000fe20000400000 */
[----:B0-----:R-:W-:Y:S01]  /*30d60*/  @P4 IMAD.MOV.U32 R6, RZ, RZ, R8 ;  /* 0x000000ffff064224 */ /* 0x001fe200078e0008 */
[----:B------:R-:W-:-:S02]  /*30d70*/  @P4 MOV R7, R9 ;  /* 0x0000000900074202 */ /* 0x000fc40000000f00 */
[----:B------:R-:W-:-:S03]  /*30d80*/  F2FP.TF32.F32.PACK_B R21, R21 ;  /* 0x00000015ff15723e */ /* 0x000fc600024050ff */
[----:B------:R-:W-:Y:S01]  /*30d90*/  @P4 STG.E desc[UR44][R6.64+0x3c4], R147 ;  /* 0x0003c49306004986 */ /* 0x000fe2000c10192c */
[----:B------:R-:W-:-:S03]  /*30da0*/  F2FP.TF32.F32.PACK_B R151, R151 ;  /* 0x00000097ff97723e */ /* 0x000fc600024050ff */
[----:B------:R-:W-:Y:S04]  /*30db0*/  @P3 STG.E desc[UR44][R4.64+0x3e0], R19 ;  /* 0x0003e01304003986 */ /* 0x000fe8000c10192c */
[----:B------:R0:W-:Y:S02]  /*30dc0*/  @P1 STG.E desc[UR44][R4.64+0x3e4], R149 ;  /* 0x0003e49504001986 */ /* 0x0001e4000c10192c */
[----:B0-----:R-:W-:Y:S01]  /*30dd0*/  @P6 IMAD.MOV.U32 R4, RZ, RZ, R8 ;  /* 0x000000ffff046224 */ /* 0x001fe200078e0008 */
[----:B------:R-:W-:-:S05]  /*30de0*/  @P6 MOV R5, R9 ;  /* 0x0000000900056202 */ /* 0x000fca0000000f00 */
[----:B------:R0:W-:Y:S04]  /*30df0*/  @P6 STG.E desc[UR44][R4.64+0x3e0], R21 ;  /* 0x0003e01504006986 */ /* 0x0001e8000c10192c */
[----:B------:R0:W-:Y:S02]  /*30e00*/  @P0 STG.E desc[UR44][R8.64+0x3e4], R151 ;  /* 0x0003e49708000986 */ /* 0x0001e4000c10192c */
.L_x_536:
[----:B------:R-:W-:Y:S05]  /*30e10*/  BSYNC B0 ;  /* 0x0000000000007941 */ /* 0x000fea0003800000 */
.L_x_28:
[----:B0---4-:R-:W4:Y:S01]  /*30e20*/  LDL.LU R4, [R1+0x200] ;  /* 0x0002000001047983 */ /* 0x011f220000300800 */
[----:B------:R-:W-:Y:S01]  /*30e30*/  ULDC UR4, c[0x0][0xc] ;  /* 0x0000030000047ab9 */ /* 0x000fe20000000800 */
[----:B------:R-:W-:Y:S01]  /*30e40*/  ULDC UR5, c[0x0][0x10] ;  /* 0x0000040000057ab9 */ /* 0x000fe20000000800 */
[----:B-----5:R-:W4:Y:S01]  /*30e50*/  LDC R3, c[0x0][0x14] ;  /* 0x00000500ff037b82 */ /* 0x020f220000000800 */
[----:B------:R-:W-:Y:S01]  /*30e60*/  UIMAD.WIDE.U32 UR4, UR4, UR5, URZ ;  /* 0x00000005040472a5 */ /* 0x000fe2000f8e003f */
[----:B------:R-:W-:Y:S01]  /*30e70*/  IMAD.MOV.U32 R5, RZ, RZ, R17 ;  /* 0x000000ffff057224 */ /* 0x000fe200078e0011 */
[----:B------:R-:W-:Y:S01]  /*30e80*/  UMOV UR41, 0xffffffff ;  /* 0xffffffff00297882 */ /* 0x000fe20000000000 */
[----:B------:R-:W-:Y:S01]  /*30e90*/  UMOV UR42, 0xffffffff ;  /* 0xffffffff002a7882 */ /* 0x000fe20000000000 */
[----:B------:R-:W-:Y:S02]  /*30ea0*/  PRMT R0, RZ, 0x7610, R0 ;  /* 0x00007610ff007816 */ /* 0x000fe40000000000 */
[----:B----4-:R-:W-:-:S04]  /*30eb0*/  IMAD.WIDE.U32 R4, R3, UR4, R4 ;  /* 0x0000000403047c25 */ /* 0x010fc8000f8e0004 */
[----:B------:R-:W-:Y:S02]  /*30ec0*/  IMAD.MOV.U32 R6, RZ, RZ, R4 ;  /* 0x000000ffff067224 */ /* 0x000fe400078e0004 */
[----:B------:R-:W-:Y:S01]  /*30ed0*/  IMAD R3, R3, UR5, RZ ;  /* 0x0000000503037c24 */ /* 0x000fe2000f8e02ff */
[----:B------:R-:W-:Y:S02]  /*30ee0*/  ULDC.64 UR4, c[0x0][0x650] ;  /* 0x0001940000047ab9 */ /* 0x000fe40000000a00 */
[----:B------:R0:W-:Y:S01]  /*30ef0*/  STL [R1+0x200], R6 ;  /* 0x0002000601007387 */ /* 0x0001e20000100800 */
[----:B------:R-:W-:Y:S02]  /*30f00*/  ISETP.GE.U32.AND P0, PT, R4, UR4, PT ;  /* 0x0000000404007c0c */ /* 0x000fe4000bf06070 */
[----:B------:R-:W-:-:S04]  /*30f10*/  IADD3 R17, R5, R3, RZ ;  /* 0x0000000305117210 */ /* 0x000fc80007ffe0ff */
[----:B------:R-:W-:-:S13]  /*30f20*/  ISETP.GE.U32.AND.EX P0, PT, R17, UR5, PT, P0 ;  /* 0x0000000511007c0c */ /* 0x000fda000bf06100 */
[----:B0-----:R-:W-:Y:S05]  /*30f30*/  @P0 BRA `(.L_x_537) ;  /* 0x0000000400880947 */ /* 0x001fea0003800000 */
[----:B------:R-:W0:Y:S01]  /*30f40*/  S2UR UR6, SR_CTAID.X ;  /* 0x00000000000679c3 */ /* 0x000e220000002500 */
[----:B------:R-:W-:Y:S01]  /*30f50*/  ULDC.64 UR12, c[0x0][0x628] ;  /* 0x00018a00000c7ab9 */ /* 0x000fe20000000a00 */
[----:B------:R-:W-:Y:S01]  /*30f60*/  ULDC UR4, c[0x0][0x150] ;  /* 0x0000540000047ab9 */ /* 0x000fe20000000800 */
[----:B------:R-:W-:Y:S01]  /*30f70*/  ISETP.NE.U32.AND P0, PT, RZ, UR12, PT ;  /* 0x0000000cff007c0c */ /* 0x000fe2000bf05070 */
[----:B------:R-:W-:Y:S01]  /*30f80*/  ULDC UR15, c[0x0][0x630] ;  /* 0x00018c00000f7ab9 */ /* 0x000fe20000000800 */
[C---:B------:R-:W-:Y:S01]  /*30f90*/  R2UR UR16, R6.reuse ;  /* 0x00000000061072ca */ /* 0x040fe200000e0000 */
[----:B------:R-:W-:Y:S01]  /*30fa0*/  ULDC UR19, c[0x0][0x154] ;  /* 0x0000550000137ab9 */ /* 0x000fe20000000800 */
[----:B------:R-:W-:Y:S01]  /*30fb0*/  ISETP.NE.AND.EX P0, PT, RZ, UR13, PT, P0 ;  /* 0x0000000dff007c0c */ /* 0x000fe2000bf05300 */
[----:B------:R-:W4:Y:S01]  /*30fc0*/  S2UR UR18, SR_CTAID.Y ;  /* 0x00000000001279c3 */ /* 0x000f220000002600 */
[----:B------:R-:W-:Y:S02]  /*30fd0*/  R2UR UR17, R17 ;  /* 0x00000000111172ca */ /* 0x000fe400000e0000 */
[----:B------:R-:W-:-:S02]  /*30fe0*/  R2UR UR10, R6 ;  /* 0x00000000060a72ca */ /* 0x000fc400000e0000 */
[----:B------:R-:W-:Y:S02]  /*30ff0*/  R2UR UR11, R17 ;  /* 0x00000000110b72ca */ /* 0x000fe400000e0000 */
[----:B0-----:R-:W-:-:S05]  /*31000*/  I2FP.F32.U32 R0, UR6 ;  /* 0x0000000600007c45 */ /* 0x001fca0008201000 */
[----:B------:R-:W-:-:S04]  /*31010*/  FMUL R0, R0, UR4 ;  /* 0x0000000400007c20 */ /* 0x000fc80008400000 */
[----:B------:R0:W0:Y:S01]  /*31020*/  F2I.U32.TRUNC.NTZ R3, R0 ;  /* 0x0000000000037305 */ /* 0x000022000020f000 */
[----:B----4-:R-:W-:Y:S05]  /*31030*/  @!P0 BRA `(.L_x_538) ;  /* 0x0000000000308947 */ /* 0x010fea0003800000 */
        /* <DEDUP_REMOVED lines=12> */
.L_x_538:
[----:B------:R-:W-:Y:S01]  /*31100*/  USHF.R.U64 UR42, UR10, UR15, UR11 ;  /* 0x0000000f0a2a7299 */ /* 0x000fe2000800120b */
[----:B0-----:R-:W-:Y:S01]  /*31110*/  I2FP.F32.U32 R0, UR18 ;  /* 0x0000001200007c45 */ /* 0x001fe20008201000 */
[----:B------:R-:W-:Y:S02]  /*31120*/  USHF.R.U32.HI UR4, URZ, UR15, UR11 ;  /* 0x0000000f3f047299 */ /* 0x000fe4000801160b */
        /* <DEDUP_REMOVED lines=8> */
[----:B------:R-:W-:Y:S01]  /*311b0*/  UIMAD.WIDE.U32 UR8, UR10, UR12, UR8 ;  /* 0x0000000c0a0872a5 */ /* 0x000fe2000f8e0008 */
[----:B------:R-:W-:Y:S01]  /*311c0*/  R2UR UR12, R3 ;  /* 0x00000000030c72ca */ /* 0x000fe200000e0000 */
[----:B------:R-:W-:Y:S01]  /*311d0*/  UIMAD UR10, UR10, UR13, UR4 ;  /* 0x0000000d0a0a72a4 */ /* 0x000fe2000f8e0204 */
[----:B------:R-:W-:Y:S01]  /*311e0*/  ULDC UR11, c[0x0][0x618] ;  /* 0x00018600000b7ab9 */ /* 0x000fe20000000800 */
[----:B------:R-:W-:Y:S02]  /*311f0*/  ULDC UR21, c[0x0][0x658] ;  /* 0x0001960000157ab9 */ /* 0x000fe40000000800 */
[----:B------:R-:W-:Y:S01]  /*31200*/  UIADD3 UR9, UR9, UR10, URZ ;  /* 0x0000000a09097290 */ /* 0x000fe2000fffe03f */
[----:B------:R-:W-:Y:S01]  /*31210*/  UMOV UR15, 0xffffffff ;  /* 0xffffffff000f7882 */ /* 0x000fe20000000000 */
[----:B------:R-:W-:Y:S01]  /*31220*/  ULDC.64 UR4, c[0x0][0x640] ;  /* 0x0001900000047ab9 */ /* 0x000fe20000000a00 */
[----:B------:R-:W-:Y:S01]  /*31230*/  USHF.L.U32 UR15, UR15, UR21, URZ ;  /* 0x000000150f0f7299 */ /* 0x000fe2000800063f */
[----:B------:R-:W-:Y:S01]  /*31240*/  ISETP.NE.U32.AND P0, PT, RZ, UR4, PT ;  /* 0x00000004ff007c0c */ /* 0x000fe2000bf05070 */
[----:B------:R-:W-:-:S02]  /*31250*/  USHF.R.U64 UR16, UR8, UR11, UR9 ;  /* 0x0000000b08107299 */ /* 0x000fc40008001209 */
[----:B------:R-:W-:Y:S01]  /*31260*/  USHF.R.U32.HI UR8, URZ, UR11, UR9 ;  /* 0x0000000b3f087299 */ /* 0x000fe20008011609 */
[----:B0-----:R-:W-:Y:S01]  /*31270*/  R2UR UR14, R0 ;  /* 0x00000000000e72ca */ /* 0x001fe200000e0000 */
[----:B------:R-:W-:Y:S01]  /*31280*/  ULDC UR17, c[0x0][0x608] ;  /* 0x0001820000117ab9 */ /* 0x000fe20000000800 */
[----:B------:R-:W-:Y:S01]  /*31290*/  ULOP3.LUT UR40, URZ, UR15, URZ, 0x33, !UPT ;  /* 0x0000000f3f287292 */ /* 0x000fe2000f8e333f */
[----:B------:R-:W-:Y:S01]  /*312a0*/  ISETP.NE.AND.EX P0, PT, RZ, UR5, PT, P0 ;  /* 0x00000005ff007c0c */ /* 0x000fe2000bf05300 */
[----:B------:R-:W-:Y:S02]  /*312b0*/  USHF.R.U64 UR15, UR16, UR17, UR8 ;  /* 0x00000011100f7299 */ /* 0x000fe40008001208 */
[----:B------:R-:W-:Y:S02]  /*312c0*/  USHF.R.U32.HI UR8, URZ, UR17, UR8 ;  /* 0x000000113f087299 */ /* 0x000fe40008011608 */
[----:B------:R-:W-:Y:S02]  /*312d0*/  UIADD3 UR12, -UR12, URZ, URZ ;  /* 0x0000003f0c0c7290 */ /* 0x000fe4000fffe13f */
[----:B------:R-:W-:Y:S01]  /*312e0*/  USHF.R.U64 UR17, UR15, UR21, UR8 ;  /* 0x000000150f117299 */ /* 0x000fe20008001208 */
[----:B------:R-:W-:Y:S01]  /*312f0*/  UMOV UR19, 0x1 ;  /* 0x0000000100137882 */ /* 0x000fe20000000000 */
[----:B------:R-:W-:Y:S01]  /*31300*/  ULDC UR13, c[0x0][0x144] ;  /* 0x00005100000d7ab9 */ /* 0x000fe20000000800 */
[----:B------:R-:W-:Y:S01]  /*31310*/  ULDC UR7, c[0x0][0x600] ;  /* 0x0001800000077ab9 */ /* 0x000fe20000000800 */
[----:B------:R-:W-:-:S02]  /*31320*/  USHF.L.U32 UR24, UR19, UR21, URZ ;  /* 0x0000001513187299 */ /* 0x000fc4000800063f */
[----:B------:R-:W-:Y:S02]  /*31330*/  USHF.R.U32.HI UR8, URZ, UR21, UR8 ;  /* 0x000000153f087299 */ /* 0x000fe40008011608 */
[----:B------:R-:W-:Y:S02]  /*31340*/  UIMAD UR21, UR13, UR12, UR6 ;  /* 0x0000000c0d1572a4 */ /* 0x000fe4000f8e0206 */
[----:B------:R-:W-:Y:S02]  /*31350*/  UIADD3 UR20, UR7, -0x1, URZ ;  /* 0xffffffff07147890 */ /* 0x000fe4000fffe03f */
[----:B------:R-:W-:Y:S01]  /*31360*/  UIADD3 UR19, -UR14, URZ, URZ ;  /* 0x0000003f0e137290 */ /* 0x000fe2000fffe13f */
        /* <DEDUP_REMOVED lines=17> */
.L_x_539:
[----:B------:R-:W-:Y:S01]  /*31480*/  UISETP.NE.AND UP0, UPT, UR38, URZ, UPT ;  /* 0x0000003f2600728c */ /* 0x000fe2000bf05270 */
[----:B------:R-:W-:Y:S01]  /*31490*/  MOV R0, 0x1 ;  /* 0x0000000100007802 */ /* 0x000fe20000000f00 */
[----:B------:R-:W-:Y:S02]  /*314a0*/  USHF.R.U64 UR4, UR6, UR22, UR8 ;  /* 0x0000001606047299 */ /* 0x000fe40008001208 */
[----:B------:R-:W-:Y:S02]  /*314b0*/  ULOP3.LUT UR40, UR15, UR40, URZ, 0xc0, !UPT ;  /* 0x000000280f287292 */ /* 0x000fe4000f8ec03f */
[----:B------:R-:W-:Y:S02]  /*314c0*/  UIADD3 UR5, -UR4, URZ, URZ ;  /* 0x0000003f04057290 */ /* 0x000fe4000fffe13f */
[----:B------:R-:W-:Y:S02]  /*314d0*/  UIMAD UR40, UR24, UR4, UR40 ;  /* 0x00000004182872a4 */ /* 0x000fe4000f8e0228 */
[----:B------:R-:W-:-:S02]  /*314e0*/  ULOP3.LUT UR16, UR16, UR20, URZ, 0xc0, !UPT ;  /* 0x0000001410107292 */ /* 0x000fc4000f8ec03f */
[----:B------:R-:W-:Y:S02]  /*314f0*/  @UP0 UIMAD UR21, UR25, UR19, UR18 ;  /* 0x00000013191502a4 */ /* 0x000fe4000f8e0212 */
[----:B------:R-:W-:-:S03]  /*31500*/  UIMAD UR4, UR5, UR23, UR17 ;  /* 0x00000017050472a4 */ /* 0x000fc6000f8e0211 */
[----:B------:R-:W-:Y:S01]  /*31510*/  ULDC UR5, c[0x0][0x610] ;  /* 0x0001840000057ab9 */ /* 0x000fe20000000800 */
[----:B------:R-:W-:Y:S02]  /*31520*/  UIMAD UR4, UR4, UR7, UR16 ;  /* 0x00000007040472a4 */ /* 0x000fe4000f8e0210 */
[----:B------:R-:W-:-:S04]  /*31530*/  UIMAD UR40, UR40, UR5, UR21 ;  /* 0x00000005282872a4 */ /* 0x000fc8000f8e0215 */
[----:B------:R-:W-:Y:S02]  /*31540*/  USEL UR41, UR4, UR40, !UP0 ;  /* 0x0000002804297287 */ /* 0x000fe4000c000000 */
[----:B------:R-:W-:-:S12]  /*31550*/  USEL UR40, UR40, UR4, !UP0 ;  /* 0x0000000428287287 */ /* 0x000fd8000c000000 */
.L_x_537:
[----:B------:R-:W-:-:S13]  /*31560*/  LOP3.LUT P0, RZ, R0, 0xff, RZ, 0xc0, !PT ;  /* 0x000000ff00ff7812 */ /* 0x000fda000780c0ff */
[----:B------:R-:W-:Y:S05]  /*31570*/  @P0 BRA `(.L_x_540) ;  /* 0xfffffcf800d80947 */ /* 0x000fea000383ffff */
[----:B------:R-:W-:Y:S05]  /*31580*/  EXIT ;  /* 0x000000000000794d */ /* 0x000fea0003800000 */
.L_x_3:
[----:B------:R-:W2:Y:S01]  /*31590*/  LDL R4, [R1+0x200] ;  /* 0x0002000001047983 */ /* 0x000ea20000100800 */
[----:B------:R-:W-:Y:S01]  /*315a0*/  ULDC.64 UR8, c[0x0][0x650] ;  /* 0x0001940000087ab9 */ /* 0x000fe20000000a00 */
[----:B------:R-:W-:Y:S01]  /*315b0*/  PRMT R0, RZ, 0x7610, R0 ;  /* 0x00007610ff007816 */ /* 0x000fe20000000000 */
[----:B------:R-:W-:Y:S01]  /*315c0*/  IMAD.MOV.U32 R3, RZ, RZ, -0x1 ;  /* 0xffffffffff037424 */ /* 0x000fe200078e00ff */
[----:B------:R-:W-:Y:S01]  /*315d0*/  MOV R2, 0xffffffff ;  /* 0xffffffff00027802 */ /* 0x000fe20000000f00 */
[----:B------:R-:W-:Y:S01]  /*315e0*/  IMAD.MOV.U32 R10, RZ, RZ, -0x1 ;  /* 0xffffffffff0a7424 */ /* 0x000fe200078e00ff */
[----:B--2---:R-:W-:-:S04]  /*315f0*/  ISETP.GE.U32.AND P0, PT, R4, UR8, PT ;  /* 0x0000000804007c0c */ /* 0x004fc8000bf06070 */
[----:B------:R-:W-:-:S13]  /*31600*/  ISETP.GE.U32.AND.EX P0, PT, R17, UR9, PT, P0 ;  /* 0x0000000911007c0c */ /* 0x000fda000bf06100 */
[----:B------:R-:W-:Y:S05]  /*31610*/  @P0 BRA `(.L_x_541) ;  /* 0x00000004008c0947 */ /* 0x000fea0003800000 */
[----:B------:R-:W-:Y:S01]  /*31620*/  I2FP.F32.U32 R0, UR4 ;  /* 0x0000000400007c45 */ /* 0x000fe20008201000 */
[----:B0-----:R-:W-:Y:S01]  /*31630*/  ULDC.64 UR16, c[0x0][0x628] ;  /* 0x00018a0000107ab9 */ /* 0x001fe20000000a00 */
        /* <DEDUP_REMOVED lines=24> */
.L_x_542:
        /* <DEDUP_REMOVED lines=24> */
[----:B------:R-:W-:Y:S01]  /*31940*/  UMOV UR19, 0x1 ;  /* 0x0000000100137882 */ /* 0x000fe20000000000 */
[----:B------:R-:W-:Y:S01]  /*31950*/  ULDC UR20, c[0x0][0x608] ;  /* 0x0001820000147ab9 */ /* 0x000fe20000000800 */
[----:B------:R-:W-:Y:S01]  /*31960*/  USHF.L.U32 UR26, UR19, UR23, URZ ;  /* 0x00000017131a7299 */ /* 0x000fe2000800063f */
[----:B------:R-:W-:Y:S01]  /*31970*/  ISETP.NE.AND.EX P0, PT, RZ, UR9, PT, P0 ;  /* 0x00000009ff007c0c */ /* 0x000fe2000bf05300 */
[----:B------:R-:W-:Y:S02]  /*31980*/  USHF.R.U64 UR19, UR18, UR20, UR11 ;  /* 0x0000001412137299 */ /* 0x000fe4000800120b */
[----:B------:R-:W-:Y:S02]  /*31990*/  USHF.R.U32.HI UR11, URZ, UR20, UR11 ;  /* 0x000000143f0b7299 */ /* 0x000fe4000801160b */
[----:B------:R-:W-:-:S02]  /*319a0*/  UIADD3 UR15, -UR15, URZ, URZ ;  /* 0x0000003f0f0f7290 */ /* 0x000fc4000fffe13f */
[----:B------:R-:W-:Y:S01]  /*319b0*/  USHF.R.U64 UR20, UR19, UR23, UR11 ;  /* 0x0000001713147299 */ /* 0x000fe2000800120b */
[----:B------:R-:W-:Y:S01]  /*319c0*/  ULDC UR16, c[0x0][0x144] ;  /* 0x0000510000107ab9 */ /* 0x000fe20000000800 */
[----:B------:R-:W-:Y:S01]  /*319d0*/  ULDC UR6, c[0x0][0x600] ;  /* 0x0001800000067ab9 */ /* 0x000fe20000000800 */
[----:B------:R-:W-:Y:S02]  /*319e0*/  USHF.R.U32.HI UR11, URZ, UR23, UR11 ;  /* 0x000000173f0b7299 */ /* 0x000fe4000801160b */
[----:B------:R-:W-:Y:S02]  /*319f0*/  UIMAD UR23, UR16, UR15, UR4 ;  /* 0x0000000f101772a4 */ /* 0x000fe4000f8e0204 */
[----:B------:R-:W-:Y:S02]  /*31a00*/  UIADD3 UR22, UR6, -0x1, URZ ;  /* 0xffffffff06167890 */ /* 0x000fe4000fffe03f */
[----:B------:R-:W-:Y:S02]  /*31a10*/  ULOP3.LUT UR27, URZ, UR13, URZ, 0x33, !UPT ;  /* 0x0000000d3f1b7292 */ /* 0x000fe4000f8e333f */
        /* <DEDUP_REMOVED lines=18> */
.L_x_543:
[----:B------:R-:W-:Y:S01]  /*31b40*/  UISETP.NE.AND UP0, UPT, UR38, URZ, UPT ;  /* 0x0000003f2600728c */ /* 0x000fe2000bf05270 */
[----:B------:R-:W-:Y:S01]  /*31b50*/  MOV R0, 0x1 ;  /* 0x0000000100007802 */ /* 0x000fe20000000f00 */
[----:B------:R-:W-:Y:S01]  /*31b60*/  USHF.R.U64 UR8, UR4, UR24, UR11 ;  /* 0x0000001804087299 */ /* 0x000fe2000800120b */
[----:B------:R-:W-:Y:S01]  /*31b70*/  IMAD.U32 R10, RZ, RZ, UR5 ;  /* 0x00000005ff0a7e24 */ /* 0x000fe2000f8e00ff */
[----:B------:R-:W-:Y:S02]  /*31b80*/  ULOP3.LUT UR4, UR19, UR27, URZ, 0xc0, !UPT ;  /* 0x0000001b13047292 */ /* 0x000fe4000f8ec03f */
[----:B------:R-:W-:Y:S02]  /*31b90*/  ULOP3.LUT UR18, UR18, UR22, URZ, 0xc0, !UPT ;  /* 0x0000001612127292 */ /* 0x000fe4000f8ec03f */
[----:B------:R-:W-:-:S03]  /*31ba0*/  UIMAD UR4, UR26, UR8, UR4 ;  /* 0x000000081a0472a4 */ /* 0x000fc6000f8e0204 */
[----:B------:R-:W-:Y:S02]  /*31bb0*/  @UP0 UIMAD UR23, UR28, UR21, UR7 ;  /* 0x000000151c1702a4 */ /* 0x000fe4000f8e0207 */
[----:B------:R-:W-:-:S03]  /*31bc0*/  UIADD3 UR7, -UR8, URZ, URZ ;  /* 0x0000003f08077290 */ /* 0x000fc6000fffe13f */
[----:B------:R-:W-:Y:S01]  /*31bd0*/  ULDC UR8, c[0x0][0x610] ;  /* 0x0001840000087ab9 */ /* 0x000fe20000000800 */
[----:B------:R-:W-:Y:S02]  /*31be0*/  UIMAD UR7, UR7, UR25, UR20 ;  /* 0x00000019070772a4 */ /* 0x000fe4000f8e0214 */
[----:B------:R-:W-:Y:S02]  /*31bf0*/  UIMAD UR4, UR4, UR8, UR23 ;  /* 0x00000008040472a4 */ /* 0x000fe4000f8e0217 */
[----:B------:R-:W-:-:S04]  /*31c00*/  UIMAD UR7, UR7, UR6, UR18 ;  /* 0x00000006070772a4 */ /* 0x000fc8000f8e0212 */
[----:B------:R-:W-:Y:S02]  /*31c10*/  USEL UR6, UR7, UR4, !UP0 ;  /* 0x0000000407067287 */ /* 0x000fe4000c000000 */
[----:B------:R-:W-:-:S04]  /*31c20*/  USEL UR4, UR4, UR7, !UP0 ;  /* 0x0000000704047287 */ /* 0x000fc8000c000000 */
[----:B------:R-:W-:Y:S02]  /*31c30*/  MOV R2, UR6 ;  /* 0x0000000600027c02 */ /* 0x000fe40008000f00 */
[----:B------:R-:W-:-:S07]  /*31c40*/  IMAD.U32 R3, RZ, RZ, UR4 ;  /* 0x00000004ff037e24 */ /* 0x000fce000f8e00ff */
.L_x_541:
[----:B------:R-:W-:-:S08]  /*31c50*/  NOP ;  /* 0x0000000000007918 */ /* 0x000fd00000000000 */
[----:B0-----:R-:W0:-:S00]  /*31c60*/  USETMAXREG.DEALLOC.CTAPOOL 0x18 ;  /* 0x00000018000079c8 */ /* 0x001e0000080e0500 */
[----:B------:R-:W-:-:S13]  /*31c70*/  ISETP.NE.AND P0, PT, RZ, UR10, PT ;  /* 0x0000000aff007c0c */ /* 0x000fda000bf05270 */
[----:B------:R-:W-:Y:S05]  /*31c80*/  @P0 EXIT ;  /* 0x000000000000094d */ /* 0x000fea0003800000 */
[----:B0-----:R-:W-:Y:S01]  /*31c90*/  LOP3.LUT P0, RZ, R0, 0xff, RZ, 0xc0, !PT ;  /* 0x000000ff00ff7812 */ /* 0x001fe2000780c0ff */
[----:B------:R-:W-:Y:S01]  /*31ca0*/  IMAD.MOV.U32 R7, RZ, RZ, RZ ;  /* 0x000000ffff077224 */ /* 0x000fe200078e00ff */
[----:B------:R-:W-:-:S11]  /*31cb0*/  MOV R0, 0x1 ;  /* 0x0000000100007802 */ /* 0x000fd60000000f00 */
[----:B------:R-:W-:Y:S05]  /*31cc0*/  @!P0 BRA `(.L_x_544) ;  /* 0x0000000c00d88947 */ /* 0x000fea0003800000 */
[----:B------:R-:W0:Y:S01]  /*31cd0*/  LDC R0, c[0x0][0x28c] ;  /* 0x0000a300ff007b82 */ /* 0x000e220000000800 */
[----:B------:R-:W1:Y:S01]  /*31ce0*/  S2R R4, SR_TID.X ;  /* 0x0000000000047919 */ /* 0x000e620000002100 */
[----:B------:R-:W-:Y:S01]  /*31cf0*/  ULDC UR13, c[0x0][0x658] ;  /* 0x00019600000d7ab9 */ /* 0x000fe20000000800 */
[----:B------:R-:W-:Y:S01]  /*31d00*/  UMOV UR5, 0xffffffff ;  /* 0xffffffff00057882 */ /* 0x000fe20000000000 */
[----:B------:R-:W-:Y:S01]  /*31d10*/  ULDC UR4, c[0x0][0xc] ;  /* 0x0000030000047ab9 */ /* 0x000fe20000000800 */
[----:B------:R-:W-:Y:S01]  /*31d20*/  USHF.L.U32 UR29, UR5, UR13, URZ ;  /* 0x0000000d051d7299 */ /* 0x000fe2000800063f */
[----:B------:R-:W-:Y:S01]  /*31d30*/  BSSY B0, `(.L_x_544) ;  /* 0x00000ef000007945 */ /* 0x000fe20003800000 */
[----:B------:R-:W-:Y:S01]  /*31d40*/  UMOV UR6, 0x1 ;  /* 0x0000000100067882 */ /* 0x000fe20000000000 */
[----:B------:R-:W-:Y:S01]  /*31d50*/  ULDC UR5, c[0x0][0x10] ;  /* 0x0000040000057ab9 */ /* 0x000fe20000000800 */
[----:B------:R-:W-:Y:S01]  /*31d60*/  USHF.L.U32 UR13, UR6, UR13, URZ ;  /* 0x0000000d060d7299 */ /* 0x000fe2000800063f */
[----:B------:R-:W-:Y:S01]  /*31d70*/  IMAD.MOV.U32 R9, RZ, RZ, 0x1 ;  /* 0x00000001ff097424 */ /* 0x000fe200078e00ff */
[----:B------:R-:W-:Y:S01]  /*31d80*/  UIMAD.WIDE.U32 UR4, UR4, UR5, URZ ;  /* 0x00000005040472a5 */ /* 0x000fe2000f8e003f */
[----:B------:R-:W-:Y:S01]  /*31d90*/  IMAD.MOV.U32 R7, RZ, RZ, RZ ;  /* 0x000000ffff077224 */ /* 0x000fe200078e00ff */
[----:B------:R-:W-:Y:S01]  /*31da0*/  ULDC UR6, c[0x0][0x14] ;  /* 0x0000050000067ab9 */ /* 0x000fe20000000800 */
[----:B------:R-:W-:Y:S01]  /*31db0*/  ULDC UR21, c[0x0][0x600] ;  /* 0x0001800000157ab9 */ /* 0x000fe20000000800 */
[----:B------:R-:W-:-:S02]  /*31dc0*/  UIMAD.WIDE.U32 UR22, UR4, UR6, URZ ;  /* 0x00000006041672a5 */ /* 0x000fc4000f8e003f */
[----:B------:R-:W-:Y:S02]  /*31dd0*/  UIMAD UR39, UR5, UR6, URZ ;  /* 0x00000006052772a4 */ /* 0x000fe4000f8e023f */
[----:B------:R-:W-:Y:S02]  /*31de0*/  ULOP3.LUT UR45, UR37, 0x2, URZ, 0xfc, !UPT ;  /* 0x00000002252d7892 */ /* 0x000fe4000f8efc3f */
[----:B------:R-:W-:Y:S02]  /*31df0*/  UIADD3 UR21, UR21, -0x1, URZ ;  /* 0xffffffff15157890 */ /* 0x000fe4000fffe03f */
[----:B------:R-:W-:Y:S01]  /*31e00*/  ULOP3.LUT UR29, URZ, UR29, URZ, 0x33, !UPT ;  /* 0x0000001d3f1d7292 */ /* 0x000fe2000f8e333f */
[----:B0-----:R-:W-:Y:S01]  /*31e10*/  IADD3 R0, R0, 0x7f, RZ ;  /* 0x0000007f00007810 */ /* 0x001fe20007ffe0ff */
[----:B------:R-:W-:Y:S01]  /*31e20*/  UIADD3 UR39, UR23, UR39, URZ ;  /* 0x0000002717277290 */ /* 0x000fe2000fffe03f */
[----:B------:R-:W-:Y:S02]  /*31e30*/  ULDC.64 UR14, c[0x0][0x198] ;  /* 0x00006600000e7ab9 */ /* 0x000fe40000000a00 */
[----:B------:R-:W-:-:S04]  /*31e40*/  SHF.R.S32.HI R5, RZ, 0x1f, R0 ;  /* 0x0000001fff057819 */ /* 0x000fc80000011400 */
[----:B------:R-:W-:Y:S02]  /*31e50*/  LEA.HI R5, R5, R0, RZ, 0x7 ;  /* 0x0000000005057211 */ /* 0x000fe400078f38ff */
[C---:B-1----:R-:W-:Y:S02]  /*31e60*/  LOP3.LUT P2, RZ, R4.reuse, 0x7f, RZ, 0xc0, !PT ;  /* 0x0000007f04ff7812 */ /* 0x042fe4000784c0ff */
[----:B------:R-:W-:Y:S02]  /*31e70*/  LOP3.LUT P0, RZ, R4, 0x1f, RZ, 0xc0, !PT ;  /* 0x0000001f04ff7812 */ /* 0x000fe4000780c0ff */
[----:B------:R-:W-:Y:S02]  /*31e80*/  SHF.R.S32.HI R6, RZ, 0x7, R5 ;  /* 0x00000007ff067819 */ /* 0x000fe40000011405 */
[----:B------:R-:W-:Y:S02]  /*31e90*/  PLOP3.LUT P0, PT, P0, P2, PT, 0x8a, 0x0 ;  /* 0x000000000000781c */ /* 0x000fe40000705172 */
[----:B------:R-:W-:-:S02]  /*31ea0*/  MOV R0, 0x1 ;  /* 0x0000000100007802 */ /* 0x000fc40000000f00 */
[----:B------:R-:W-:-:S09]  /*31eb0*/  IADD3 R16, R6, 0x1, RZ ;  /* 0x0000000106107810 */ /* 0x000fd20007ffe0ff */
.L_x_556:
[----:B------:R-:W-:-:S03]  /*31ec0*/  UMOV UR4, 0xffffffff ;  /* 0xffffffff00047882 */ /* 0x000fc60000000000 */
[----:B------:R-:W-:Y:S05]  /*31ed0*/  BRA.DIV UR4, `(.L_x_545) ;  /* 0x0000001204207947 */ /* 0x000fea000b800000 */
[----:B------:R-:W-:-:S13]  /*31ee0*/  ELECT P6, URZ, PT ;  /* 0x00000000003f782f */ /* 0x000fda00038c0000 */
.L_x_566:
[----:B------:R-:W0:Y:S01]  /*31ef0*/  LDC R4, c[0x0][0x28c] ;  /* 0x0000a300ff047b82 */ /* 0x000e220000000800 */
[----:B------:R-:W-:Y:S01]  /*31f00*/  BSSY B1, `(.L_x_546) ;  /* 0x0000058000017945 */ /* 0x000fe20003800000 */
[----:B0-----:R-:W-:-:S13]  /*31f10*/  ISETP.LT.OR P6, PT, R4, 0x1, !P6 ;  /* 0x000000010400780c */ /* 0x001fda00077c1670 */
[----:B------:R-:W-:Y:S05]  /*31f20*/  @P6 BRA `(.L_x_547) ;  /* 0x0000000400546947 */ /* 0x000fea0003800000 */
[----:B------:R-:W-:Y:S01]  /*31f30*/  SHF.L.U32 R5, R2, 0x8, RZ ;  /* 0x0000000802057819 */ /* 0x000fe200000006ff */
[----:B------:R-:W-:Y:S01]  /*31f40*/  IMAD.SHL.U32 R3, R3, 0x100, RZ ;  /* 0x0000010003037824 */ /* 0x000fe200078e00ff */
[----:B------:R-:W-:Y:S01]  /*31f50*/  MOV R4, R16 ;  /* 0x0000001000047202 */ /* 0x000fe20000000f00 */
[----:B------:R-:W-:Y:S01]  /*31f60*/  IMAD.MOV.U32 R13, RZ, RZ, RZ ;  /* 0x000000ffff0d7224 */ /* 0x000fe200078e00ff */
[----:B------:R-:W-:Y:S01]  /*31f70*/  MOV R8, R7 ;  /* 0x0000000700087202 */ /* 0x000fe20000000f00 */
[----:B------:R-:W-:-:S07]  /*31f80*/  IMAD.MOV.U32 R2, RZ, RZ, R0 ;  /* 0x000000ffff027224 */ /* 0x000fce00078e0000 */
.L_x_551:
[----:B------:R-:W0:Y:S01]  /*31f90*/  S2R R12, SR_CgaCtaId ;  /* 0x00000000000c7919 */ /* 0x000e220000008800 */
[----:B------:R-:W-:-:S04]  /*31fa0*/  MOV R11, 0x400 ;  /* 0x00000400000b7802 */ /* 0x000fc80000000f00 */
[----:B0-----:R-:W-:Y:S02]  /*31fb0*/  LEA R15, R12, R11, 0x18 ;  /* 0x0000000b0c0f7211 */ /* 0x001fe400078ec0ff */
[----:B------:R-:W-:Y:S01]  /*31fc0*/  SHF.L.U32 R11, R2, 0x1f, RZ ;  /* 0x0000001f020b7819 */ /* 0x000fe200000006ff */
[----:B------:R-:W0:Y:S02]  /*31fd0*/  @!P2 LDC R12, c[0x0][0x500] ;  /* 0x00014000ff0cab82 */ /* 0x000e240000000800 */
[----:B------:R-:W-:-:S04]  /*31fe0*/  IMAD R14, R8, 0x8, R15 ;  /* 0x00000008080e7824 */ /* 0x000fc800078e020f */
[----:B------:R-:W1:Y:S02]  /*31ff0*/  SYNCS.PHASECHK.TRANS64.TRYWAIT P1, [R14+URZ+0x18], R11 ;  /* 0x0000180b0e0075a7 */ /* 0x000e64000802017f */
[----:B-1----:R-:W-:Y:S05]  /*32000*/  @!P1 BRA `(.L_x_548) ;  /* 0x0000000c00f49947 */ /* 0x002fea0003800000 */
.L_x_567:
[----:B------:R-:W-:Y:S01]  /*32010*/  UPRMT UR4, UR45, 0x9910, URZ ;  /* 0x000099102d047896 */ /* 0x000fe2000800003f */
[----:B0-----:R0:W-:Y:S03]  /*32020*/  @!P2 SYNCS.ARRIVE.TRANS64 RZ, [R14+URZ], R12 ;  /* 0x0000000c0effa9a7 */ /* 0x0011e6000800003f */
[----:B------:R-:W-:-:S06]  /*32030*/  UISETP.NE.AND UP0, UPT, UR4, 0x2, UPT ;  /* 0x000000020400788c */ /* 0x000fcc000bf05270 */
[----:B------:R-:W-:-:S13]  /*32040*/  PLOP3.LUT P1, PT, PT, PT, UP0, 0x80, 0x0 ;  /* 0x000000000000781c */ /* 0x000fda0003f2f008 */
[----:B0-----:R-:W-:Y:S05]  /*32050*/  @P1 BRA `(.L_x_549) ;  /* 0x0000000000041947 */ /* 0x001fea0003800000 */
[----:B------:R-:W-:Y:S01]  /*32060*/  BPT.TRAP 0x1 ;  /* 0x000000040000795c */ /* 0x000fe20000300000 */
.L_x_549:
[----:B------:R-:W-:Y:S05]  /*32070*/  @P0 BRA `(.L_x_550) ;  /* 0x0000000000040947 */ /* 0x000fea0003800000 */
[----:B------:R-:W-:Y:S01]  /*32080*/  BPT.TRAP 0x1 ;  /* 0x000000040000795c */ /* 0x000fe20000300000 */
.L_x_550:
[----:B------:R-:W-:Y:S01]  /*32090*/  LEA R15, R8, R15, 0x11 ;  /* 0x0000000f080f7211 */ /* 0x000fe200078e88ff */
[----:B------:R-:W-:Y:S01]  /*320a0*/  UIADD3 UR30, UP0, UR14, 0xf0, URZ ;  /* 0x000000f00e1e7890 */ /* 0x000fe2000ff1e03f */
[----:B------:R-:W-:Y:S01]  /*320b0*/  R2UR UR10, R13 ;  /* 0x000000000d0a72ca */ /* 0x000fe200000e0000 */
[----:B------:R-:W-:Y:S01]  /*320c0*/  UIADD3 UR4, UP1, UR14, 0x1f0, URZ ;  /* 0x000001f00e047890 */ /* 0x000fe2000ff3e03f */
[----:B------:R-:W-:Y:S01]  /*320d0*/  R2UR UR18, R15 ;  /* 0x000000000f1272ca */ /* 0x000fe200000e0000 */
[----:B------:R-:W-:Y:S01]  /*320e0*/  UIADD3.X UR31, URZ, UR15, URZ, UP0, !UPT ;  /* 0x0000000f3f1f7290 */ /* 0x000fe200087fe43f */
[----:B------:R-:W-:Y:S01]  /*320f0*/  R2UR UR9, R14 ;  /* 0x000000000e0972ca */ /* 0x000fe200000e0000 */
[----:B------:R-:W-:Y:S01]  /*32100*/  UMOV UR6, 0x0 ;  /* 0x0000000000067882 */ /* 0x000fe20000000000 */
[----:B------:R-:W-:Y:S01]  /*32110*/  R2UR UR11, R3 ;  /* 0x00000000030b72ca */ /* 0x000fe200000e0000 */
[----:B------:R-:W-:Y:S01]  /*32120*/  UMOV UR7, 0x10000000 ;  /* 0x1000000000077882 */ /* 0x000fe20000000000 */
[----:B------:R-:W-:Y:S01]  /*32130*/  R2UR UR12, R10 ;  /* 0x000000000a0c72ca */ /* 0x000fe200000e0000 */
[----:B------:R-:W-:Y:S01]  /*32140*/  UIADD3.X UR5, URZ, UR15, URZ, UP1, !UPT ;  /* 0x0000000f3f057290 */ /* 0x000fe20008ffe43f */
[----:B------:R-:W-:Y:S01]  /*32150*/  R2UR UR35, R5 ;  /* 0x00000000052372ca */ /* 0x000fe200000e0000 */
[----:B------:R-:W-:Y:S01]  /*32160*/  VIADD R8, R8, 0x1 ;  /* 0x0000000108087836 */ /* 0x000fe20000000000 */
[----:B------:R-:W-:Y:S01]  /*32170*/  IADD3 R4, R4, -0x1, RZ ;  /* 0xffffffff04047810 */ /* 0x000fe20007ffe0ff */
[----:B------:R-:W-:Y:S01]  /*32180*/  UIADD3 UR58, UR10, 0x20, URZ ;  /* 0x000000200a3a7890 */ /* 0x000fe2000fffe03f */
[----:B------:R-:W-:Y:S01]  /*32190*/  VIADD R13, R13, 0x80 ;  /* 0x000000800d0d7836 */ /* 0x000fe20000000000 */
[----:B------:R-:W-:Y:S01]  /*321a0*/  UIADD3 UR8, UR18, 0x100, URZ ;  /* 0x0000010012087890 */ /* 0x000fe2000fffe03f */
[----:B------:R-:W-:Y:S01]  /*321b0*/  ISETP.GT.AND P3, PT, R4, 0x1, PT ;  /* 0x000000010400780c */ /* 0x000fe20003f64270 */
[----:B------:R-:W-:Y:S01]  /*321c0*/  UIADD3 UR56, UR18, 0x8100, URZ ;  /* 0x0000810012387890 */ /* 0x000fe2000fffe03f */
[----:B------:R-:W-:Y:S01]  /*321d0*/  ISETP.NE.AND P1, PT, R8, 0x3, PT ;  /* 0x000000030800780c */ /* 0x000fe20003f25270 */
[----:B------:R-:W-:-:S02]  /*321e0*/  UIADD3 UR50, UR10, 0x40, URZ ;  /* 0x000000400a327890 */ /* 0x000fc4000fffe03f */
[----:B------:R-:W-:Y:S01]  /*321f0*/  UIADD3 UR48, UR18, 0x10100, URZ ;  /* 0x0001010012307890 */ /* 0x000fe2000fffe03f */
[----:B-1----:R-:W-:Y:S01]  /*32200*/  SEL R11, RZ, 0x1, P1 ;  /* 0x00000001ff0b7807 */ /* 0x002fe20000800000 */
[----:B------:R-:W-:Y:S02]  /*32210*/  UIADD3 UR42, UR10, 0x60, URZ ;  /* 0x000000600a2a7890 */ /* 0x000fe4000fffe03f */
[----:B------:R0:W-:Y:S01]  /*32220*/  UTMALDG.3D [UR8], [UR30], desc[UR6] ;  /* 0x000006081e0075b4 */ /* 0x0001e20008011000 */
[----:B------:R-:W-:Y:S01]  /*32230*/  UIADD3 UR40, UR18, 0x18100, URZ ;  /* 0x0001810012287890 */ /* 0x000fe2000fffe03f */
[----:B------:R-:W-:Y:S01]  /*32240*/  LOP3.LUT R2, R2, R11, RZ, 0x3c, !PT ;  /* 0x0000000b02027212 */ /* 0x000fe200078e3cff */
[----:B------:R-:W-:Y:S01]  /*32250*/  UIADD3 UR32, UR18, 0x60100, URZ ;  /* 0x0006010012207890 */ /* 0x000fe2000fffe03f */
[----:B------:R-:W-:Y:S01]  /*32260*/  SEL R8, R8, RZ, P1 ;  /* 0x000000ff08087207 */ /* 0x000fe20000800000 */
[----:B------:R-:W-:Y:S02]  /*32270*/  UIADD3 UR24, UR18, 0x68100, URZ ;  /* 0x0006810012187890 */ /* 0x000fe4000fffe03f */
[----:B------:R-:W-:Y:S01]  /*32280*/  UIADD3 UR16, UR18, 0x70100, URZ ;  /* 0x0007010012107890 */ /* 0x000fe2000fffe03f */
[----:B------:R-:W-:Y:S01]  /*32290*/  UMOV UR57, UR9 ;  /* 0x0000000900397c82 */ /* 0x000fe20008000000 */
        /* <DEDUP_REMOVED lines=8> */
[----:B------:R1:W-:Y:S01]  /*32320*/  UTMALDG.3D [UR56], [UR30], desc[UR6] ;  /* 0x000006381e0075b4 */ /* 0x0003e20008011000 */
[----:B------:R-:W-:Y:S01]  /*32330*/  UMOV UR33, UR9 ;  /* 0x0000000900217c82 */ /* 0x000fe20008000000 */
[----:B------:R-:W-:Y:S01]  /*32340*/  UMOV UR34, UR10 ;  /* 0x0000000a00227c82 */ /* 0x000fe20008000000 */
[----:B------:R-:W-:Y:S01]  /*32350*/  UMOV UR36, UR12 ;  /* 0x0000000c00247c82 */ /* 0x000fe20008000000 */
[----:B------:R-:W-:Y:S01]  /*32360*/  UMOV UR25, UR9 ;  /* 0x0000000900197c82 */ /* 0x000fe20008000000 */
[----:B------:R-:W-:Y:S01]  /*32370*/  UMOV UR27, UR35 ;  /* 0x00000023001b7c82 */ /* 0x000fe20008000000 */
[----:B0-----:R-:W-:Y:S01]  /*32380*/  UIADD3 UR8, UR18, 0x78100, URZ ;  /* 0x0007810012087890 */ /* 0x001fe2000fffe03f */
[----:B------:R1:W-:Y:S01]  /*32390*/  UTMALDG.3D [UR48], [UR30], desc[UR6] ;  /* 0x000006301e0075b4 */ /* 0x0003e20008011000 */
        /* <DEDUP_REMOVED lines=9> */
[----:B------:R1:W-:Y:S01]  /*32430*/  UTMALDG.3D [UR32], [UR4], desc[UR6] ;  /* 0x00000620040075b4 */ /* 0x0003e20008011000 */
[----:B------:R1:W-:Y:S01]  /*32440*/  UTMALDG.3D [UR24], [UR4], desc[UR6] ;  /* 0x00000618040075b4 */ /* 0x0003e20008011000 */
[----:B------:R1:W-:Y:S01]  /*32450*/  UTMALDG.3D [UR16], [UR4], desc[UR6] ;  /* 0x00000610040075b4 */ /* 0x0003e20008011000 */
[----:B------:R1:W-:Y:S02]  /*32460*/  UTMALDG.3D [UR8], [UR4], desc[UR6] ;  /* 0x00000608040075b4 */ /* 0x0003e40008011000 */
[----:B-1----:R-:W-:Y:S05]  /*32470*/  @P3 BRA `(.L_x_551) ;  /* 0xfffffff800c43947 */ /* 0x002fea000383ffff */
.L_x_547:
[----:B------:R-:W-:Y:S05]  /*32480*/  BSYNC B1 ;  /* 0x0000000000017941 */ /* 0x000fea0003800000 */
.L_x_546:
[----:B------:R-:W2:Y:S01]  /*32490*/  LDL.LU R14, [R1+0x200] ;  /* 0x00020000010e7983 */ /* 0x000ea20000300800 */
[----:B------:R-:W-:Y:S01]  /*324a0*/  LOP3.LUT P1, RZ, R9, 0xff, RZ, 0xc0, !PT ;  /* 0x000000ff09ff7812 */ /* 0x000fe2000782c0ff */
[----:B------:R-:W-:Y:S01]  /*324b0*/  ULDC.64 UR4, c[0x0][0x650] ;  /* 0x0001940000047ab9 */ /* 0x000fe20000000a00 */
[C---:B------:R-:W-:Y:S01]  /*324c0*/  IADD3 R4, R6.reuse, R7, RZ ;  /* 0x0000000706047210 */ /* 0x040fe20007ffe0ff */
[----:B------:R-:W-:Y:S01]  /*324d0*/  BSSY B1, `(.L_x_552) ;  /* 0x0000072000017945 */ /* 0x000fe20003800000 */
[----:B------:R-:W-:Y:S01]  /*324e0*/  ISETP.GE.U32.AND P3, PT, R6, 0x3, PT ;  /* 0x000000030600780c */ /* 0x000fe20003f66070 */
[----:B------:R-:W-:Y:S01]  /*324f0*/  IMAD.MOV.U32 R10, RZ, RZ, -0x1 ;  /* 0xffffffffff0a7424 */ /* 0x000fe200078e00ff */
[----:B------:R-:W-:-:S07]  /*32500*/  PRMT R9, RZ, 0x7610, R9 ;  /* 0x00007610ff097816 */ /* 0x000fce0000000009 */
[----:B------:R-:W0:Y:S01]  /*32510*/  @P1 S2R R3, SR_CgaCtaId ;  /* 0x0000000000031919 */ /* 0x000e220000008800 */
[----:B------:R-:W-:-:S04]  /*32520*/  @P1 MOV R2, 0x400 ;  /* 0x0000040000021802 */ /* 0x000fc80000000f00 */
[----:B0-----:R-:W-:-:S04]  /*32530*/  @P1 LEA R2, R3, R2, 0x18 ;  /* 0x0000000203021211 */ /* 0x001fc800078ec0ff */
[----:B------:R0:W-:Y:S01]  /*32540*/  @P1 SYNCS.ARRIVE.TRANS64.A1T0 RZ, [R2+URZ+0x48], RZ ;  /* 0x000048ff02ff19a7 */ /* 0x0001e2000810003f */
[----:B------:R-:W-:-:S04]  /*32550*/  ISETP.GT.U32.AND P1, PT, R4, 0x2, PT ;  /* 0x000000020400780c */ /* 0x000fc80003f24070 */
[----:B------:R-:W-:Y:S01]  /*32560*/  ISETP.LT.U32.AND P1, PT, R6, 0x3, P1 ;  /* 0x000000030600780c */ /* 0x000fe20000f21070 */
[----:B0-----:R-:W-:Y:S01]  /*32570*/  IMAD.WIDE.U32 R2, R4, -0x55555555, RZ ;  /* 0xaaaaaaab04027825 */ /* 0x001fe200078e00ff */
[----:B------:R-:W-:-:S04]  /*32580*/  MOV R2, 0xffffffff ;  /* 0xffffffff00027802 */ /* 0x000fc80000000f00 */
[----:B------:R-:W-:Y:S02]  /*32590*/  SHF.R.U32.HI R5, RZ, 0x1, R3 ;  /* 0x00000001ff057819 */ /* 0x000fe40000011603 */
[----:B------:R-:W-:-:S03]  /*325a0*/  SEL R3, RZ, 0x1, !P1 ;  /* 0x00000001ff037807 */ /* 0x000fc60004800000 */
[--C-:B------:R-:W-:Y:S01]  /*325b0*/  IMAD R7, R5, -0x3, R4.reuse ;  /* 0xfffffffd05077824 */ /* 0x100fe200078e0204 */
[----:B------:R-:W-:Y:S01]  /*325c0*/  LOP3.LUT R0, R0, R3, RZ, 0x3c, !PT ;  /* 0x0000000300007212 */ /* 0x000fe200078e3cff */
[----:B------:R-:W-:Y:S01]  /*325d0*/  IMAD.MOV.U32 R3, RZ, RZ, -0x1 ;  /* 0xffffffffff037424 */ /* 0x000fe200078e00ff */
[----:B------:R-:W-:Y:S02]  /*325e0*/  PRMT R4, RZ, 0x7610, R4 ;  /* 0x00007610ff047816 */ /* 0x000fe40000000004 */
[----:B------:R-:W-:Y:S02]  /*325f0*/  @P3 LOP3.LUT R0, R0, 0x1, R5, 0x78, !PT ;  /* 0x0000000100003812 */ /* 0x000fe400078e7805 */
[----:B--2---:R-:W-:-:S04]  /*32600*/  IADD3 R14, P1, R14, UR22, RZ ;  /* 0x000000160e0e7c10 */ /* 0x004fc8000ff3e0ff */
[----:B------:R-:W-:Y:S01]  /*32610*/  IADD3.X R17, R17, UR39, RZ, P1, !PT ;  /* 0x0000002711117c10 */ /* 0x000fe20008ffe4ff */
[----:B------:R0:W-:Y:S01]  /*32620*/  STL [R1+0x200], R14 ;  /* 0x0002000e01007387 */ /* 0x0001e20000100800 */
[----:B------:R-:W-:-:S04]  /*32630*/  ISETP.GE.U32.AND P1, PT, R14, UR4, PT ;  /* 0x000000040e007c0c */ /* 0x000fc8000bf26070 */
[----:B------:R-:W-:-:S13]  /*32640*/  ISETP.GE.U32.AND.EX P1, PT, R17, UR5, PT, P1 ;  /* 0x0000000511007c0c */ /* 0x000fda000bf26110 */
[----:B0-----:R-:W-:Y:S05]  /*32650*/  @P1 BRA `(.L_x_553) ;  /* 0x0000000400641947 */ /* 0x001fea0003800000 */
[----:B------:R-:W0:Y:S01]  /*32660*/  S2R R8, SR_CTAID.X ;  /* 0x0000000000087919 */ /* 0x000e220000002500 */
[----:B------:R-:W-:Y:S01]  /*32670*/  ULDC UR4, c[0x0][0x150] ;  /* 0x0000540000047ab9 */ /* 0x000fe20000000800 */
[----:B------:R-:W1:Y:S01]  /*32680*/  LDC R3, c[0x0][0x144] ;  /* 0x00005100ff037b82 */ /* 0x000e620000000800 */
[----:B------:R-:W-:Y:S01]  /*32690*/  UISETP.NE.AND UP0, UPT, UR38, URZ, UPT ;  /* 0x0000003f2600728c */ /* 0x000fe2000bf05270 */
[----:B------:R-:W2:Y:S01]  /*326a0*/  S2R R5, SR_CTAID.Y ;  /* 0x0000000000057919 */ /* 0x000ea20000002600 */
[----:B------:R-:W-:-:S04]  /*326b0*/  ULDC UR7, c[0x0][0x630] ;  /* 0x00018c0000077ab9 */ /* 0x000fc80000000800 */
[----:B------:R-:W-:Y:S01]  /*326c0*/  PLOP3.LUT P1, PT, PT, PT, UP0, 0x80, 0x0 ;  /* 0x000000000000781c */ /* 0x000fe20003f2f008 */
[----:B------:R-:W3:Y:S01]  /*326d0*/  LDC R12, c[0x0][0x148] ;  /* 0x00005200ff0c7b82 */ /* 0x000ee20000000800 */
[----:B0-----:R-:W-:Y:S02]  /*326e0*/  I2FP.F32.U32 R2, R8 ;  /* 0x0000000800027245 */ /* 0x001fe40000201000 */
[----:B--2---:R-:W-:-:S03]  /*326f0*/  I2FP.F32.U32 R4, R5 ;  /* 0x0000000500047245 */ /* 0x004fc60000201000 */
[----:B------:R-:W-:Y:S01]  /*32700*/  FMUL R2, R2, UR4 ;  /* 0x0000000402027c20 */ /* 0x000fe20008400000 */
[----:B------:R-:W-:Y:S02]  /*32710*/  ULDC UR4, c[0x0][0x154] ;  /* 0x0000550000047ab9 */ /* 0x000fe40000000800 */
[----:B------:R-:W-:Y:S01]  /*32720*/  FMUL R10, R4, UR4 ;  /* 0x00000004040a7c20 */ /* 0x000fe20008400000 */
[----:B------:R-:W-:Y:S02]  /*32730*/  ULDC.64 UR4, c[0x0][0x628] ;  /* 0x00018a0000047ab9 */ /* 0x000fe40000000a00 */
[----:B------:R-:W0:Y:S08]  /*32740*/  F2I.U32.TRUNC.NTZ R2, R2 ;  /* 0x0000000200027305 */ /* 0x000e30000020f000 */
[----:B------:R-:W2:Y:S01]  /*32750*/  F2I.U32.TRUNC.NTZ R10, R10 ;  /* 0x0000000a000a7305 */ /* 0x000ea2000020f000 */
[----:B0-----:R-:W-:-:S02]  /*32760*/  IADD3 R4, -R2, RZ, RZ ;  /* 0x000000ff02047210 */ /* 0x001fc40007ffe1ff */
[----:B------:R-:W-:-:S03]  /*32770*/  MOV R2, R14 ;  /* 0x0000000e00027202 */ /* 0x000fc60000000f00 */
[----:B-1----:R-:W-:Y:S02]  /*32780*/  IMAD R8, R3, R4, R8 ;  /* 0x0000000403087224 */ /* 0x002fe400078e0208 */
[----:B--2---:R-:W-:-:S04]  /*32790*/  IMAD.MOV R3, RZ, RZ, -R10 ;  /* 0x000000ffff037224 */ /* 0x004fc800078e0a0a */
[----:B---3--:R-:W-:Y:S01]  /*327a0*/  @P1 IMAD R8, R12, R3, R5 ;  /* 0x000000030c081224 */ /* 0x008fe200078e0205 */
[----:B------:R-:W-:Y:S01]  /*327b0*/  ISETP.NE.U32.AND P1, PT, RZ, UR4, PT ;  /* 0x00000004ff007c0c */ /* 0x000fe2000bf25070 */
[----:B------:R-:W-:-:S03]  /*327c0*/  IMAD.MOV.U32 R3, RZ, RZ, R17 ;  /* 0x000000ffff037224 */ /* 0x000fc600078e0011 */
[----:B------:R-:W-:-:S13]  /*327d0*/  ISETP.NE.AND.EX P1, PT, RZ, UR5, PT, P1 ;  /* 0x00000005ff007c0c */ /* 0x000fda000bf25310 */
[----:B------:R-:W-:Y:S05]  /*327e0*/  @!P1 BRA `(.L_x_554) ;  /* 0x0000000000289947 */ /* 0x000fea0003800000 */
[----:B------:R-:W-:Y:S02]  /*327f0*/  ULDC UR6, c[0x0][0x634] ;  /* 0x00018d0000067ab9 */ /* 0x000fe40000000800 */
[----:B------:R-:W-:-:S04]  /*32800*/  IADD3 R3, P1, R14, UR6, RZ ;  /* 0x000000060e037c10 */ /* 0x000fc8000ff3e0ff */
[----:B------:R-:W-:-:S05]  /*32810*/  IADD3.X R11, RZ, R17, RZ, P1, !PT ;  /* 0x00000011ff0b7210 */ /* 0x000fca0000ffe4ff */
[----:B------:R-:W-:-:S04]  /*32820*/  IMAD.WIDE.U32 R4, R11, UR4, RZ ;  /* 0x000000040b047c25 */ /* 0x000fc8000f8e00ff */
[----:B------:R-:W-:-:S04]  /*32830*/  IMAD.WIDE.U32 R4, P1, R3, UR5, R4 ;  /* 0x0000000503047c25 */ /* 0x000fc8000f820004 */
[----:B------:R-:W-:Y:S01]  /*32840*/  IMAD.WIDE.U32 R2, R3, UR4, RZ ;  /* 0x0000000403027c25 */ /* 0x000fe2000f8e00ff */
[----:B------:R-:W-:-:S04]  /*32850*/  MOV R2, R5 ;  /* 0x0000000500027202 */ /* 0x000fc80000000f00 */
[----:B------:R-:W-:Y:S01]  /*32860*/  IADD3 RZ, P3, R3, R4, RZ ;  /* 0x0000000403ff7210 */ /* 0x000fe20007f7e0ff */
[----:B------:R-:W-:-:S04]  /*32870*/  IMAD.X R3, RZ, RZ, RZ, P1 ;  /* 0x000000ffff037224 */ /* 0x000fc800008e06ff */
[----:B------:R-:W-:-:S08]  /*32880*/  IMAD.WIDE.U32.X R2, R11, UR5, R2, P3 ;  /* 0x000000050b027c25 */ /* 0x000fd000098e0402 */
.L_x_554:
[--C-:B------:R-:W-:Y:S01]  /*32890*/  SHF.R.U64 R10, R2, UR7, R3.reuse ;  /* 0x00000007020a7c19 */ /* 0x100fe20008001203 */
[----:B------:R-:W-:Y:S01]  /*328a0*/  ULDC.64 UR4, c[0x0][0x620] ;  /* 0x0001880000047ab9 */ /* 0x000fe20000000a00 */
[----:B------:R-:W-:Y:S01]  /*328b0*/  SHF.R.U32.HI R2, RZ, UR7, R3 ;  /* 0x00000007ff027c19 */ /* 0x000fe20008011603 */
[----:B------:R-:W-:Y:S01]  /*328c0*/  IMAD.MOV.U32 R3, RZ, RZ, R17 ;  /* 0x000000ffff037224 */ /* 0x000fe200078e0011 */
[----:B------:R-:W-:Y:S01]  /*328d0*/  IADD3 R11, P1, RZ, -R10, RZ ;  /* 0x8000000aff0b7210 */ /* 0x000fe20007f3e0ff */
[----:B------:R-:W-:-:S04]  /*328e0*/  ULDC.64 UR6, c[0x0][0x640] ;  /* 0x0001900000067ab9 */ /* 0x000fc80000000a00 */
[----:B------:R-:W-:Y:S01]  /*328f0*/  IMAD.X R2, RZ, RZ, ~R2, P1 ;  /* 0x000000ffff027224 */ /* 0x000fe200008e0e02 */
[----:B------:R-:W-:-:S03]  /*32900*/  ISETP.NE.U32.AND P1, PT, RZ, UR6, PT ;  /* 0x00000006ff007c0c */ /* 0x000fc6000bf25070 */
[----:B------:R-:W-:Y:S01]  /*32910*/  IMAD R2, R2, UR4, RZ ;  /* 0x0000000402027c24 */ /* 0x000fe2000f8e02ff */
[----:B------:R-:W-:-:S03]  /*32920*/  ISETP.NE.AND.EX P1, PT, RZ, UR7, PT, P1 ;  /* 0x00000007ff007c0c */ /* 0x000fc6000bf25310 */
[----:B------:R-:W-:Y:S01]  /*32930*/  IMAD R5, R11, UR5, R2 ;  /* 0x000000050b057c24 */ /* 0x000fe2000f8e0202 */
[----:B------:R-:W-:-:S05]  /*32940*/  MOV R2, R14 ;  /* 0x0000000e00027202 */ /* 0x000fca0000000f00 */
[----:B------:R-:W-:Y:S01]  /*32950*/  IMAD.WIDE.U32 R2, R11, UR4, R2 ;  /* 0x000000040b027c25 */ /* 0x000fe2000f8e0002 */
[----:B------:R-:W-:-:S04]  /*32960*/  ULDC UR4, c[0x0][0x618] ;  /* 0x0001860000047ab9 */ /* 0x000fc80000000800 */
[----:B------:R-:W-:-:S04]  /*32970*/  IADD3 R3, R3, R5, RZ ;  /* 0x0000000503037210 */ /* 0x000fc80007ffe0ff */
[--C-:B------:R-:W-:Y:S02]  /*32980*/  SHF.R.U64 R11, R2, UR4, R3.reuse ;  /* 0x00000004020b7c19 */ /* 0x100fe40008001203 */
[----:B------:R-:W-:Y:S01]  /*32990*/  SHF.R.U32.HI R2, RZ, UR4, R3 ;  /* 0x00000004ff027c19 */ /* 0x000fe20008011603 */
[----:B------:R-:W-:-:S03]  /*329a0*/  ULDC UR4, c[0x0][0x608] ;  /* 0x0001820000047ab9 */ /* 0x000fc60000000800 */
[--C-:B------:R-:W-:Y:S02]  /*329b0*/  SHF.R.U64 R12, R11, UR4, R2.reuse ;  /* 0x000000040b0c7c19 */ /* 0x100fe40008001202 */
[----:B------:R-:W-:Y:S01]  /*329c0*/  SHF.R.U32.HI R3, RZ, UR4, R2 ;  /* 0x00000004ff037c19 */ /* 0x000fe20008011602 */
[----:B------:R-:W-:-:S03]  /*329d0*/  ULDC UR4, c[0x0][0x658] ;  /* 0x0001960000047ab9 */ /* 0x000fc60000000800 */
[--C-:B------:R-:W-:Y:S02]  /*329e0*/  SHF.R.U64 R13, R12, UR4, R3.reuse ;  /* 0x000000040c0d7c19 */ /* 0x100fe40008001203 */
[----:B------:R-:W-:-:S03]  /*329f0*/  SHF.R.U32.HI R15, RZ, UR4, R3 ;  /* 0x00000004ff0f7c19 */ /* 0x000fc60008011603 */
[----:B------:R-:W-:Y:S01]  /*32a00*/  IMAD.MOV.U32 R2, RZ, RZ, R13 ;  /* 0x000000ffff027224 */ /* 0x000fe200078e000d */
[----:B------:R-:W-:Y:S01]  /*32a10*/  MOV R3, R15 ;  /* 0x0000000f00037202 */ /* 0x000fe20000000f00 */
[----:B------:R-:W-:Y:S06]  /*32a20*/  @!P1 BRA `(.L_x_555) ;  /* 0x0000000000289947 */ /* 0x000fec0003800000 */
[----:B------:R-:W-:Y:S02]  /*32a30*/  ULDC UR4, c[0x0][0x64c] ;  /* 0x0001930000047ab9 */ /* 0x000fe40000000800 */
[----:B------:R-:W-:-:S05]  /*32a40*/  IADD3 R3, P1, R13, UR4, RZ ;  /* 0x000000040d037c10 */ /* 0x000fca000ff3e0ff */
[----:B------:R-:W-:-:S04]  /*32a50*/  IMAD.X R15, RZ, RZ, R15, P1 ;  /* 0x000000ffff0f7224 */ /* 0x000fc800008e060f */
[----:B------:R-:W-:-:S04]  /*32a60*/  IMAD.WIDE.U32 R4, R15, UR6, RZ ;  /* 0x000000060f047c25 */ /* 0x000fc8000f8e00ff */
[----:B------:R-:W-:-:S04]  /*32a70*/  IMAD.WIDE.U32 R4, P1, R3, UR7, R4 ;  /* 0x0000000703047c25 */ /* 0x000fc8000f820004 */
[----:B------:R-:W-:-:S04]  /*32a80*/  IMAD.WIDE.U32 R2, R3, UR6, RZ ;  /* 0x0000000603027c25 */ /* 0x000fc8000f8e00ff */
[----:B------:R-:W-:Y:S01]  /*32a90*/  IMAD.MOV.U32 R2, RZ, RZ, R5 ;  /* 0x000000ffff027224 */ /* 0x000fe200078e0005 */
[----:B------:R-:W-:Y:S02]  /*32aa0*/  IADD3 RZ, P3, R3, R4, RZ ;  /* 0x0000000403ff7210 */ /* 0x000fe40007f7e0ff */
[----:B------:R-:W-:-:S03]  /*32ab0*/  IADD3.X R3, RZ, RZ, RZ, P1, !PT ;  /* 0x000000ffff037210 */ /* 0x000fc60000ffe4ff */
[----:B------:R-:W-:-:S08]  /*32ac0*/  IMAD.WIDE.U32.X R2, R15, UR7, R2, P3 ;  /* 0x000000070f027c25 */ /* 0x000fd000098e0402 */
.L_x_555:
[----:B------:R-:W-:Y:S01]  /*32ad0*/  ULDC UR4, c[0x0][0x648] ;  /* 0x0001920000047ab9 */ /* 0x000fe20000000800 */
[----:B------:R-:W-:Y:S01]  /*32ae0*/  LOP3.LUT R12, R12, UR29, RZ, 0xc0, !PT ;  /* 0x0000001d0c0c7c12 */ /* 0x000fe2000f8ec0ff */
[----:B------:R-:W-:Y:S01]  /*32af0*/  UISETP.NE.AND UP0, UPT, UR38, URZ, UPT ;  /* 0x0000003f2600728c */ /* 0x000fe2000bf05270 */
[----:B------:R-:W-:Y:S01]  /*32b00*/  SHF.R.U64 R3, R2, UR4, R3 ;  /* 0x0000000402037c19 */ /* 0x000fe20008001203 */
[----:B------:R-:W-:Y:S01]  /*32b10*/  ULDC UR4, c[0x0][0x638] ;  /* 0x00018e0000047ab9 */ /* 0x000fe20000000800 */
[----:B------:R-:W-:Y:S02]  /*32b20*/  IMAD.MOV.U32 R4, RZ, RZ, 0x1 ;  /* 0x00000001ff047424 */ /* 0x000fe400078e00ff */
[C---:B------:R-:W-:Y:S01]  /*32b30*/  IADD3 R2, -R3.reuse, RZ, RZ ;  /* 0x000000ff03027210 */ /* 0x040fe20007ffe1ff */
[----:B------:R-:W-:Y:S01]  /*32b40*/  IMAD R5, R3, UR13, R12 ;  /* 0x0000000d03057c24 */ /* 0x000fe2000f8e020c */
[----:B------:R-:W-:Y:S02]  /*32b50*/  PLOP3.LUT P1, PT, PT, PT, UP0, 0x40, 0x0 ;  /* 0x000000000000781c */ /* 0x000fe40003f2e808 */
[----:B------:R-:W-:Y:S01]  /*32b60*/  PLOP3.LUT P3, PT, PT, PT, UP0, 0x40, 0x0 ;  /* 0x000000000000781c */ /* 0x000fe20003f6e808 */
[----:B------:R-:W-:Y:S01]  /*32b70*/  IMAD R13, R2, UR4, R13 ;  /* 0x00000004020d7c24 */ /* 0x000fe2000f8e020d */
[----:B------:R-:W-:Y:S01]  /*32b80*/  ULDC UR4, c[0x0][0x610] ;  /* 0x0001840000047ab9 */ /* 0x000fe20000000800 */
[----:B------:R-:W-:Y:S01]  /*32b90*/  LOP3.LUT R2, R11, UR21, RZ, 0xc0, !PT ;  /* 0x000000150b027c12 */ /* 0x000fe2000f8ec0ff */
[----:B------:R-:W-:Y:S01]  /*32ba0*/  IMAD R8, R5, UR4, R8 ;  /* 0x0000000405087c24 */ /* 0x000fe2000f8e0208 */
[----:B------:R-:W-:-:S03]  /*32bb0*/  ULDC UR4, c[0x0][0x600] ;  /* 0x0001800000047ab9 */ /* 0x000fc60000000800 */
[----:B------:R-:W-:-:S05]  /*32bc0*/  IMAD R13, R13, UR4, R2 ;  /* 0x000000040d0d7c24 */ /* 0x000fca000f8e0202 */
[----:B------:R-:W-:Y:S02]  /*32bd0*/  SEL R2, R13, R8, P1 ;  /* 0x000000080d027207 */ /* 0x000fe40000800000 */
[----:B------:R-:W-:-:S07]  /*32be0*/  SEL R3, R8, R13, P3 ;  /* 0x0000000d08037207 */ /* 0x000fce0001800000 */
.L_x_553:
[----:B------:R-:W-:Y:S05]  /*32bf0*/  BSYNC B1 ;  /* 0x0000000000017941 */ /* 0x000fea0003800000 */
.L_x_552:
[----:B------:R-:W-:-:S13]  /*32c00*/  LOP3.LUT P1, RZ, R4, 0xff, RZ, 0xc0, !PT ;  /* 0x000000ff04ff7812 */ /* 0x000fda000782c0ff */
[----:B------:R-:W-:Y:S05]  /*32c10*/  @P1 BRA `(.L_x_556) ;  /* 0xfffffff000a81947 */ /* 0x000fea000383ffff */
[----:B------:R-:W-:Y:S05]  /*32c20*/  BSYNC B0 ;  /* 0x0000000000007941 */ /* 0x000fea0003800000 */
.L_x_544:
[----:B------:R-:W-:-:S03]  /*32c30*/  UMOV UR4, 0xffffffff ;  /* 0xffffffff00047882 */ /* 0x000fc60000000000 */
[----:B------:R-:W-:Y:S05]  /*32c40*/  BRA.DIV UR4, `(.L_x_557) ;  /* 0x0000000204f87947 */ /* 0x000fea000b800000 */
[----:B------:R-:W-:-:S13]  /*32c50*/  ELECT P6, URZ, PT ;  /* 0x00000000003f782f */ /* 0x000fda00038c0000 */
.L_x_570:
[----:B------:R-:W-:Y:S04]  /*32c60*/  BSSY B0, `(.L_x_558) ;  /* 0x0000023000007945 */ /* 0x000fe80003800000 */
[----:B------:R-:W-:Y:S05]  /*32c70*/  @!P6 BRA `(.L_x_559) ;  /* 0x000000000084e947 */ /* 0x000fea0003800000 */
[----:B------:R-:W-:-:S04]  /*32c80*/  ULOP3.LUT UR4, UR37, 0x2, URZ, 0xfc, !UPT ;  /* 0x0000000225047892 */ /* 0x000fc8000f8efc3f */
[----:B------:R-:W-:-:S06]  /*32c90*/  UISETP.NE.AND UP0, UPT, UR4, 0x3, UPT ;  /* 0x000000030400788c */ /* 0x000fcc000bf05270 */
[----:B------:R-:W-:-:S13]  /*32ca0*/  PLOP3.LUT P0, PT, PT, PT, UP0, 0x80, 0x0 ;  /* 0x000000000000781c */ /* 0x000fda0003f0f008 */
[----:B------:R-:W-:Y:S05]  /*32cb0*/  @!P0 BRA `(.L_x_560) ;  /* 0x0000000000048947 */ /* 0x000fea0003800000 */
[----:B------:R-:W-:Y:S01]  /*32cc0*/  BPT.TRAP 0x1 ;  /* 0x000000040000795c */ /* 0x000fe20000300000 */
.L_x_560:
[----:B------:R-:W0:Y:S01]  /*32cd0*/  S2R R3, SR_CgaCtaId ;  /* 0x0000000000037919 */ /* 0x000e220000008800 */
[----:B------:R-:W-:-:S04]  /*32ce0*/  MOV R2, 0x400 ;  /* 0x0000040000027802 */ /* 0x000fc80000000f00 */
[----:B0-----:R-:W-:Y:S02]  /*32cf0*/  LEA R2, R3, R2, 0x18 ;  /* 0x0000000203027211 */ /* 0x001fe400078ec0ff */
[----:B------:R-:W-:Y:S02]  /*32d00*/  SHF.L.U32 R3, R0, 0x1f, RZ ;  /* 0x0000001f00037819 */ /* 0x000fe400000006ff */
[----:B------:R-:W-:-:S05]  /*32d10*/  IADD3 R2, R2, 0x18, RZ ;  /* 0x0000001802027810 */ /* 0x000fca0007ffe0ff */
[----:B------:R-:W-:-:S04]  /*32d20*/  IMAD R4, R7, 0x8, R2 ;  /* 0x0000000807047824 */ /* 0x000fc800078e0202 */
[----:B------:R-:W0:Y:S02]  /*32d30*/  SYNCS.PHASECHK.TRANS64.TRYWAIT P0, [R4+URZ], R3 ;  /* 0x00000003040075a7 */ /* 0x000e24000800017f */
[----:B0-----:R-:W-:Y:S05]  /*32d40*/  @!P0 BRA `(.L_x_561) ;  /* 0x0000000000d88947 */ /* 0x001fea0003800000 */
.L_x_571:
[----:B------:R-:W-:-:S04]  /*32d50*/  IADD3 R7, R7, 0x1, RZ ;  /* 0x0000000107077810 */ /* 0x000fc80007ffe0ff */
[----:B------:R-:W-:-:S04]  /*32d60*/  ISETP.NE.AND P0, PT, R7, 0x3, PT ;  /* 0x000000030700780c */ /* 0x000fc80003f05270 */
[----:B0-----:R-:W-:Y:S02]  /*32d70*/  SEL R3, RZ, 0x1, P0 ;  /* 0x00000001ff037807 */ /* 0x001fe40000000000 */
[----:B------:R-:W-:Y:S02]  /*32d80*/  SEL R7, R7, RZ, P0 ;  /* 0x000000ff07077207 */ /* 0x000fe40000000000 */
[----:B------:R-:W-:-:S03]  /*32d90*/  LOP3.LUT R5, R0, R3, RZ, 0x3c, !PT ;  /* 0x0000000300057212 */ /* 0x000fc600078e3cff */
[----:B------:R-:W-:Y:S01]  /*32da0*/  IMAD R3, R7, 0x8, R2 ;  /* 0x0000000807037824 */ /* 0x000fe200078e0202 */
[----:B------:R-:W-:-:S04]  /*32db0*/  SHF.L.U32 R0, R5, 0x1f, RZ ;  /* 0x0000001f05007819 */ /* 0x000fc800000006ff */
[----:B------:R-:W0:Y:S02]  /*32dc0*/  SYNCS.PHASECHK.TRANS64.TRYWAIT P0, [R3+URZ], R0 ;  /* 0x00000000030075a7 */ /* 0x000e24000800017f */
[----:B0-----:R-:W-:Y:S05]  /*32dd0*/  @!P0 BRA `(.L_x_562) ;  /* 0x0000000000c88947 */ /* 0x001fea0003800000 */
.L_x_572:
[----:B0-----:R-:W-:-:S04]  /*32de0*/  IADD3 R0, R7, 0x1, RZ ;  /* 0x0000000107007810 */ /* 0x001fc80007ffe0ff */
[----:B------:R-:W-:-:S04]  /*32df0*/  ISETP.NE.AND P0, PT, R0, 0x3, PT ;  /* 0x000000030000780c */ /* 0x000fc80003f05270 */
[----:B------:R-:W-:Y:S02]  /*32e00*/  SEL R4, RZ, 0x1, P0 ;  /* 0x00000001ff047807 */ /* 0x000fe40000000000 */
[----:B------:R-:W-:Y:S02]  /*32e10*/  SEL R3, R0, RZ, P0 ;  /* 0x000000ff00037207 */ /* 0x000fe40000000000 */
[----:B------:R-:W-:-:S03]  /*32e20*/  LOP3.LUT R0, R5, R4, RZ, 0x3c, !PT ;  /* 0x0000000405007212 */ /* 0x000fc600078e3cff */
[----:B------:R-:W-:Y:S01]  /*32e30*/  IMAD R3, R3, 0x8, R2 ;  /* 0x0000000803037824 */ /* 0x000fe200078e0202 */
[----:B------:R-:W-:-:S07]  /*32e40*/  SHF.L.U32 R0, R0, 0x1f, RZ ;  /* 0x0000001f00007819 */ /* 0x000fce00000006ff */
.L_x_563:
[----:B0-----:R0:W1:Y:S02]  /*32e50*/  SYNCS.PHASECHK.TRANS64.TRYWAIT P0, [R3+URZ], R0 ;  /* 0x00000000030075a7 */ /* 0x001064000800017f */
[----:B-1----:R-:W-:Y:S05]  /*32e60*/  @!P0 NANOSLEEP.SYNCS 0x989680 ;  /* 0x009896800000895d */ /* 0x002fea0003900000 */
[----:B------:R-:W1:Y:S02]  /*32e70*/  @!P0 SYNCS.PHASECHK.TRANS64 P0, [R3+URZ], R0 ;  /* 0x00000000030085a7 */ /* 0x000e64000800007f */
[----:B-1----:R-:W-:Y:S05]  /*32e80*/  @!P0 BRA `(.L_x_563) ;  /* 0xfffffffc00f08947 */ /* 0x002fea000383ffff */
.L_x_559:
[----:B------:R-:W-:Y:S05]  /*32e90*/  BSYNC B0 ;  /* 0x0000000000007941 */ /* 0x000fea0003800000 */
.L_x_558:
[----:B------:R-:W-:Y:S05]  /*32ea0*/  EXIT ;  /* 0x000000000000794d */ /* 0x000fea0003800000 */
.L_x_17:
[----:B-1----:R1:W4:Y:S02]  /*32eb0*/  SYNCS.PHASECHK.TRANS64.TRYWAIT P1, [R3+URZ], R0 ;  /* 0x00000000030075a7 */ /* 0x002324000802017f */
[----:B----4-:R-:W-:Y:S05]  /*32ec0*/  @!P1 NANOSLEEP.SYNCS 0x989680 ;  /* 0x009896800000995d */ /* 0x010fea0003900000 */
[----:B------:R-:W4:Y:S02]  /*32ed0*/  @!P1 SYNCS.PHASECHK.TRANS64 P1, [R3+URZ], R0 ;  /* 0x00000000030095a7 */ /* 0x000f24000802007f */
[----:B----4-:R-:W-:Y:S05]  /*32ee0*/  @!P1 BRA `(.L_x_17) ;  /* 0xfffffffc00f09947 */ /* 0x010fea000383ffff */
[----:B------:R-:W-:Y:S05]  /*32ef0*/  BRA `(.L_x_16) ;  /* 0xfffffce4003c7947 */ /* 0x000fea000383ffff */
.L_x_22:
[----:B-1----:R-:W-:-:S04]  /*32f00*/  MOV R4, UR10 ;  /* 0x0000000a00047c02 */ /* 0x002fc80008000f00 */
[----:B------:R1:W2:Y:S03]  /*32f10*/  SYNCS.PHASECHK.TRANS64.TRYWAIT P1, [R4+URZ], R3 ;  /* 0x00000003040075a7 */ /* 0x0002a6000802017f */
[----:B--2---:R-:W-:Y:S05]  /*32f20*/  @!P1 NANOSLEEP.SYNCS 0x989680 ;  /* 0x009896800000995d */ /* 0x004fea0003900000 */
[----:B------:R-:W2:Y:S02]  /*32f30*/  @!P1 SYNCS.PHASECHK.TRANS64 P1, [R4+URZ], R3 ;  /* 0x00000003040095a7 */ /* 0x000ea4000802007f */
[----:B--2---:R-:W-:Y:S05]  /*32f40*/  @!P1 BRA `(.L_x_22) ;  /* 0xfffffffc00ec9947 */ /* 0x004fea000383ffff */
[----:B------:R-:W-:Y:S05]  /*32f50*/  BRA `(.L_x_21) ;  /* 0xfffffdd800a07947 */ /* 0x000fea000383ffff */
.L_x_545:
[----:B------:R-:W-:Y:S01]  /*32f60*/  BSSY B1, `(.L_x_564) ;  /* 0x0000006000017945 */ /* 0x000fe20003800000 */
[----:B------:R-:W-:-:S07]  /*32f70*/  IMAD.MOV.U32 R15, RZ, RZ, -0x1 ;  /* 0xffffffffff0f7424 */ /* 0x000fce00078e00ff */
[----:B------:R-:W-:Y:S05]  /*32f80*/  WARPSYNC.COLLECTIVE R15, `(.L_x_565) ;  /* 0x000000000f0c7348 */ /* 0x000fea0003c00000 */
[----:B------:R-:W-:Y:S02]  /*32f90*/  ELECT P6, UR62, PT ;  /* 0x00000000003e782f */ /* 0x000fe400038c0000 */
[----:B------:R-:W-:Y:S01]  /*32fa0*/  MOV R14, UR62 ;  /* 0x0000003e000e7c02 */ /* 0x000fe20008000f00 */
[----:B------:R-:W-:Y:S10]  /*32fb0*/  ENDCOLLECTIVE ;  /* 0x000000000000791b */ /* 0x000ff40003800000 */
.L_x_565:
[----:B------:R-:W-:Y:S05]  /*32fc0*/  BSYNC B1 ;  /* 0x0000000000017941 */ /* 0x000fea0003800000 */
.L_x_564:
[----:B------:R-:W-:Y:S05]  /*32fd0*/  BRA `(.L_x_566) ;  /* 0xffffffec00c47947 */ /* 0x000fea000383ffff */
.L_x_548:
[----:B-1----:R1:W2:Y:S02]  /*32fe0*/  SYNCS.PHASECHK.TRANS64.TRYWAIT P1, [R14+URZ+0x18], R11 ;  /* 0x0000180b0e0075a7 */ /* 0x0022a4000802017f */
[----:B--2---:R-:W-:Y:S05]  /*32ff0*/  @!P1 NANOSLEEP.SYNCS 0x989680 ;  /* 0x009896800000995d */ /* 0x004fea0003900000 */
[----:B------:R-:W2:Y:S02]  /*33000*/  @!P1 SYNCS.PHASECHK.TRANS64 P1, [R14+URZ+0x18], R11 ;  /* 0x0000180b0e0095a7 */ /* 0x000ea4000802007f */
[----:B--2---:R-:W-:Y:S05]  /*33010*/  @!P1 BRA `(.L_x_548) ;  /* 0xfffffffc00f09947 */ /* 0x004fea000383ffff */
[----:B------:R-:W-:Y:S05]  /*33020*/  BRA `(.L_x_567) ;  /* 0xffffffec00f87947 */ /* 0x000fea000383ffff */
.L_x_557:
[----:B------:R-:W-:Y:S01]  /*33030*/  BSSY B0, `(.L_x_568) ;  /* 0x0000006000007945 */ /* 0x000fe20003800000 */
[----:B------:R-:W-:-:S07]  /*33040*/  MOV R15, 0xffffffff ;  /* 0xffffffff000f7802 */ /* 0x000fce0000000f00 */
[----:B------:R-:W-:Y:S05]  /*33050*/  WARPSYNC.COLLECTIVE R15, `(.L_x_569) ;  /* 0x000000000f0c7348 */ /* 0x000fea0003c00000 */
[----:B------:R-:W-:Y:S02]  /*33060*/  ELECT P6, UR62, PT ;  /* 0x00000000003e782f */ /* 0x000fe400038c0000 */
[----:B------:R-:W-:Y:S01]  /*33070*/  MOV R14, UR62 ;  /* 0x0000003e000e7c02 */ /* 0x000fe20008000f00 */
[----:B------:R-:W-:Y:S10]  /*33080*/  ENDCOLLECTIVE ;  /* 0x000000000000791b */ /* 0x000ff40003800000 */
.L_x_569:
[----:B------:R-:W-:Y:S05]  /*33090*/  BSYNC B0 ;  /* 0x0000000000007941 */ /* 0x000fea0003800000 */
.L_x_568:
[----:B------:R-:W-:Y:S05]  /*330a0*/  BRA `(.L_x_570) ;  /* 0xfffffff800ec7947 */ /* 0x000fea000383ffff */
.L_x_561:
[----:B0-----:R0:W1:Y:S02]  /*330b0*/  SYNCS.PHASECHK.TRANS64.TRYWAIT P0, [R4+URZ], R3 ;  /* 0x00000003040075a7 */ /* 0x001064000800017f */
[----:B-1----:R-:W-:Y:S05]  /*330c0*/  @!P0 NANOSLEEP.SYNCS 0x989680 ;  /* 0x009896800000895d */ /* 0x002fea0003900000 */
[----:B------:R-:W1:Y:S02]  /*330d0*/  @!P0 SYNCS.PHASECHK.TRANS64 P0, [R4+URZ], R3 ;  /* 0x00000003040085a7 */ /* 0x000e64000800007f */
[----:B-1----:R-:W-:Y:S05]  /*330e0*/  @!P0 BRA `(.L_x_561) ;  /* 0xfffffffc00f08947 */ /* 0x002fea000383ffff */
[----:B------:R-:W-:Y:S05]  /*330f0*/  BRA `(.L_x_571) ;  /* 0xfffffffc00147947 */ /* 0x000fea000383ffff */
.L_x_562:
[----:B0-----:R0:W1:Y:S02]  /*33100*/  SYNCS.PHASECHK.TRANS64.TRYWAIT P0, [R3+URZ], R0 ;  /* 0x00000000030075a7 */ /* 0x001064000800017f */
[----:B-1----:R-:W-:Y:S05]  /*33110*/  @!P0 NANOSLEEP.SYNCS 0x989680 ;  /* 0x009896800000895d */ /* 0x002fea0003900000 */
[----:B------:R-:W1:Y:S02]  /*33120*/  @!P0 SYNCS.PHASECHK.TRANS64 P0, [R3+URZ], R0 ;  /* 0x00000000030085a7 */ /* 0x000e64000800007f */
[----:B-1----:R-:W-:Y:S05]  /*33130*/  @!P0 BRA `(.L_x_562) ;  /* 0xfffffffc00f08947 */ /* 0x002fea000383ffff */
[----:B------:R-:W-:Y:S05]  /*33140*/  BRA `(.L_x_572) ;  /* 0xfffffffc00247947 */ /* 0x000fea000383ffff */
.L_x_573:
[----:B------:R-:W-:-:S00]  /*33150*/  BRA `(.L_x_573) ;  /* 0xfffffffc00fc7947 */ /* 0x000fc0000383ffff */
[----:B------:R-:W-:-:S00]  /*33160*/  NOP ;  /* 0x0000000000007918 */ /* 0x000fc00000000000 */
        /* <DEDUP_REMOVED lines=9> */
.L_x_574:


//--------------------- .nv.global.init           --------------------------
	.section	.nv.global.init,"aw",@progbits
.nv.global.init:
	.type		$str$22,@object
	.size		$str$22,($str$23 - $str$22)
$str$22:
        /*0000*/ 	.byte	0x6b, 0x5f, 0x74, 0x69, 0x6c, 0x65, 0x5f, 0x63, 0x6f, 0x75, 0x6e, 0x74, 0x20, 0x3e, 0x3d, 0x20
        /*0010*/ 	.byte	0x31, 0x00
	.type		$str$23,@object
	.size		$str$23,(__unnamed_1 - $str$23)
$str$23:
        /*0012*/ 	.byte	0x2f, 0x74, 0x6d, 0x70, 0x2f, 0x63, 0x75, 0x74, 0x6c, 0x61, 0x73, 0x73, 0x5f, 0x73, 0x77, 0x65
        /*0022*/ 	.byte	0x65, 0x70, 0x5f, 0x73, 0x72, 0x63, 0x2f, 0x69, 0x6e, 0x63, 0x6c, 0x75, 0x64, 0x65, 0x2f, 0x63
        /*0032*/ 	.byte	0x75, 0x74, 0x6c, 0x61, 0x73, 0x73, 0x2f, 0x67, 0x65, 0x6d, 0x6d, 0x2f, 0x63, 0x6f, 0x6c, 0x6c
        /*0042*/ 	.byte	0x65, 0x63, 0x74, 0x69, 0x76, 0x65, 0x2f, 0x73, 0x6d, 0x39, 0x30, 0x5f, 0x6d, 0x6d, 0x61, 0x5f
        /*0052*/ 	.byte	0x74, 0x6d, 0x61, 0x5f, 0x67, 0x6d, 0x6d, 0x61, 0x5f, 0x73, 0x73, 0x5f, 0x77, 0x61, 0x72, 0x70
        /*0062*/ 	.byte	0x73, 0x70, 0x65, 0x63, 0x69, 0x61, 0x6c, 0x69, 0x7a, 0x65, 0x64, 0x2e, 0x68, 0x70, 0x70, 0x00
	.type		__unnamed_1,@object
	.size		__unnamed_1,(.L_0 - __unnamed_1)
__unnamed_1:
        /* <DEDUP_REMOVED lines=178> */
        /*0b92*/ 	.byte	0x79, 0x5d, 0x00
.L_0:


//--------------------- .nv.shared._ZN7cutlass13device_kernelINS_4gemm6kernel13GemmUniversalIN4cute5tupleIJiiiiEEENS1_10collective13CollectiveMmaINS1_34MainloopSm90TmaGmmaWarpSpecializedILi3ENS5_IJNS4_1CILi1EEESB_SB_EEENS1_35KernelTmaWarpSpecializedCooperativeEEENS5_IJNSA_ILi256EEESF_NSA_ILi128EEEEEENS_10tfloat32_tENS5_IJlSB_lEEESI_SJ_NS4_8TiledMMAINS4_8MMA_AtomIJNS4_4SM904GMMA30MMA_64x256x8_F32TF32TF32_SS_TNILNSN_7ScaleInE1ELSP_1EEEEEENS4_6LayoutINS5_IJNSA_ILi2EEESB_SB_EEENS5_IJSB_NSA_ILi0EEESV_EEEEENS5_IJNS4_10UnderscoreESY_SY_EEEEENS4_13SM90_TMA_LOADENS4_14ComposedLayoutINS4_7SwizzleILi3ELi4ELi3EEENS4_18smem_ptr_flag_bitsILi32EEENSS_INS5_IJNSA_ILi8EEENSA_ILi32EEEEEENS5_IJS18_SB_EEEEEEEvNS4_8identityES11_S1C_vS1D_EENS_8epilogue10collective6detail29Sm90TmaWarpSpecializedAdapterINS1G_15DefaultEpilogueISI_SJ_SJ_NS1F_6thread17LinearCombinationISI_Li1EffLNS1K_9ScaleType4KindE0ELNS_15FloatRoundStyleE2ESI_EENS1_15EpilogueDefaultEEEEEvvEEEEvNT_6ParamsE --------------------------
	.section	.nv.shared._ZN7cutlass13device_kernelINS_4gemm6kernel13GemmUniversalIN4cute5tupleIJiiiiEEENS1_10collective13CollectiveMmaINS1_34MainloopSm90TmaGmmaWarpSpecializedILi3ENS5_IJNS4_1CILi1EEESB_SB_EEENS1_35KernelTmaWarpSpecializedCooperativeEEENS5_IJNSA_ILi256EEESF_NSA_ILi128EEEEEENS_10tfloat32_tENS5_IJlSB_lEEESI_SJ_NS4_8TiledMMAINS4_8MMA_AtomIJNS4_4SM904GMMA30MMA_64x256x8_F32TF32TF32_SS_TNILNSN_7ScaleInE1ELSP_1EEEEEENS4_6LayoutINS5_IJNSA_ILi2EEESB_SB_EEENS5_IJSB_NSA_ILi0EEESV_EEEEENS5_IJNS4_10UnderscoreESY_SY_EEEEENS4_13SM90_TMA_LOADENS4_14ComposedLayoutINS4_7SwizzleILi3ELi4ELi3EEENS4_18smem_ptr_flag_bitsILi32EEENSS_INS5_IJNSA_ILi8EEENSA_ILi32EEEEEENS5_IJS18_SB_EEEEEEEvNS4_8identityES11_S1C_vS1D_EENS_8epilogue10collective6detail29Sm90TmaWarpSpecializedAdapterINS1G_15DefaultEpilogueISI_SJ_SJ_NS1F_6thread17LinearCombinationISI_Li1EffLNS1K_9ScaleType4KindE0ELNS_15FloatRoundStyleE2ESI_EENS1_15EpilogueDefaultEEEEEvvEEEEvNT_6ParamsE,"aw",@nobits
	.sectionflags	@""
	.align	16
	.zero		1024


//--------------------- .nv.shared.reserved.0     --------------------------
	.section	.nv.shared.reserved.0,"aw",@nobits
	.weak		__nv_reservedSMEM_offset_0_alias
	.size		__nv_reservedSMEM_offset_0_alias, 0, 0
	.other		__nv_reservedSMEM_offset_0_alias,@"STO_CUDA_RESERVED_SHARED STV_DEFAULT"
__nv_reservedSMEM_offset_0_alias:
	.zero		0


//--------------------- .nv.global                --------------------------
	.section	.nv.global,"aw",@nobits
.nv.global:
	.type		_ZN39_INTERNAL_0ee16704_4_k_cu_16337630_61814cute1_E,@object
	.size		_ZN39_INTERNAL_0ee16704_4_k_cu_16337630_61814cute1_E,(_ZN39_INTERNAL_0ee16704_4_k_cu_16337630_61814cuda3std3__45__cpo6cbeginE - _ZN39_INTERNAL_0ee16704_4_k_cu_16337630_61814cute1_E)
_ZN39_INTERNAL_0ee16704_4_k_cu_16337630_61814cute1_E:
	.zero		1
	.type		_ZN39_INTERNAL_0ee16704_4_k_cu_16337630_61814cuda3std3__45__cpo6cbeginE,@object
	.size		_ZN39_INTERNAL_0ee16704_4_k_cu_16337630_61814cuda3std3__45__cpo6cbeginE,(_ZN39_INTERNAL_0ee16704_4_k_cu_16337630_61814cuda3std3__48in_placeE - _ZN39_INTERNAL_0ee16704_4_k_cu_16337630_61814cuda3std3__45__cpo6cbeginE)
_ZN39_INTERNAL_0ee16704_4_k_cu_16337630_61814cuda3std3__45__cpo6cbeginE:
	.zero		1
	.type		_ZN39_INTERNAL_0ee16704_4_k_cu_16337630_61814cuda3std3__48in_placeE,@object
	.size		_ZN39_INTERNAL_0ee16704_4_k_cu_16337630_61814cuda3std3__48in_placeE,(_ZN39_INTERNAL_0ee16704_4_k_cu_16337630_61814cuda3std6ranges3__45__cpo9iter_moveE - _ZN39_INTERNAL_0ee16704_4_k_cu_16337630_61814cuda3std3__48in_placeE)
_ZN39_INTERNAL_0ee16704_4_k_cu_16337630_61814cuda3std3__48in_placeE:
	.zero		1
	.type		_ZN39_INTERNAL_0ee16704_4_k_cu_16337630_61814cuda3std6ranges3__45__cpo9iter_moveE,@object
	.size		_ZN39_INTERNAL_0ee16704_4_k_cu_16337630_61814cuda3std6ranges3__45__cpo9iter_moveE,(_ZN39_INTERNAL_0ee16704_4_k_cu_16337630_61814cuda3std3__45__cpo5beginE - _ZN39_INTERNAL_0ee16704_4_k_cu_16337630_61814cuda3std6ranges3__45__cpo9iter_moveE)
_ZN39_INTERNAL_0ee16704_4_k_cu_16337630_61814cuda3std6ranges3__45__cpo9iter_moveE:
	.zero		1
	.type		_ZN39_INTERNAL_0ee16704_4_k_cu_16337630_61814cuda3std3__45__cpo5beginE,@object
	.size		_ZN39_INTERNAL_0ee16704_4_k_cu_16337630_61814cuda3std3__45__cpo5beginE,(_ZN39_INTERNAL_0ee16704_4_k_cu_16337630_61814cuda3std3__441_GLOBAL__N__0ee16704_4_k_cu_16337630_61816ignoreE - _ZN39_INTERNAL_0ee16704_4_k_cu_16337630_61814cuda3std3__45__cpo5beginE)
_ZN39_INTERNAL_0ee16704_4_k_cu_16337630_61814cuda3std3__45__cpo5beginE:
	.zero		1
	.type		_ZN39_INTERNAL_0ee16704_4_k_cu_16337630_61814cuda3std3__441_GLOBAL__N__0ee16704_4_k_cu_16337630_61816ignoreE,@object
	.size		_ZN39_INTERNAL_0ee16704_4_k_cu_16337630_61814cuda3std3__441_GLOBAL__N__0ee16704_4_k_cu_16337630_61816ignoreE,(_ZN39_INTERNAL_0ee16704_4_k_cu_16337630_61814cute7productE - _ZN39_INTERNAL_0ee16704_4_k_cu_16337630_61814cuda3std3__441_GLOBAL__N__0ee16704_4_k_cu_16337630_61816ignoreE)
_ZN39_INTERNAL_0ee16704_4_k_cu_16337630_61814cuda3std3__441_GLOBAL__N__0ee16704_4_k_cu_16337630_61816ignoreE:
	.zero		1
	.type		_ZN39_INTERNAL_0ee16704_4_k_cu_16337630_61814cute7productE,@object
	.size		_ZN39_INTERNAL_0ee16704_4_k_cu_16337630_61814cute7productE,(_ZN39_INTERNAL_0ee16704_4_k_cu_16337630_61814cuda3std3__45__cpo3endE - _ZN39_INTERNAL_0ee16704_4_k_cu_16337630_61814cute7productE)
_ZN39_INTERNAL_0ee16704_4_k_cu_16337630_61814cute7productE:
	.zero		1
	.type		_ZN39_INTERNAL_0ee16704_4_k_cu_16337630_61814cuda3std3__45__cpo3endE,@object
	.size		_ZN39_INTERNAL_0ee16704_4_k_cu_16337630_61814cuda3std3__45__cpo3endE,(_ZN39_INTERNAL_0ee16704_4_k_cu_16337630_61814cuda3std3__419piecewise_constructE - _ZN39_INTERNAL_0ee16704_4_k_cu_16337630_61814cuda3std3__45__cpo3endE)
_ZN39_INTERNAL_0ee16704_4_k_cu_16337630_61814cuda3std3__45__cpo3endE:
	.zero		1
	.type		_ZN39_INTERNAL_0ee16704_4_k_cu_16337630_61814cuda3std3__419piecewise_constructE,@object
	.size		_ZN39_INTERNAL_0ee16704_4_k_cu_16337630_61814cuda3std3__419piecewise_constructE,(_ZN39_INTERNAL_0ee16704_4_k_cu_16337630_61814cuda3std3__45__cpo4cendE - _ZN39_INTERNAL_0ee16704_4_k_cu_16337630_61814cuda3std3__419piecewise_constructE)
_ZN39_INTERNAL_0ee16704_4_k_cu_16337630_61814cuda3std3__419piecewise_constructE:
	.zero		1
	.type		_ZN39_INTERNAL_0ee16704_4_k_cu_16337630_61814cuda3std3__45__cpo4cendE,@object
	.size		_ZN39_INTERNAL_0ee16704_4_k_cu_16337630_61814cuda3std3__45__cpo4cendE,(_ZN39_INTERNAL_0ee16704_4_k_cu_16337630_61814cuda3std6ranges3__45__cpo4swapE - _ZN39_INTERNAL_0ee16704_4_k_cu_16337630_61814cuda3std3__45__cpo4cendE)
_ZN39_INTERNAL_0ee16704_4_k_cu_16337630_61814cuda3std3__45__cpo4cendE:
	.zero		1
	.type		_ZN39_INTERNAL_0ee16704_4_k_cu_16337630_61814cuda3std6ranges3__45__cpo4swapE,@object
	.size		_ZN39_INTERNAL_0ee16704_4_k_cu_16337630_61814cuda3std6ranges3__45__cpo4swapE,(.L_8 - _ZN39_INTERNAL_0ee16704_4_k_cu_16337630_61814cuda3std6ranges3__45__cpo4swapE)
_ZN39_INTERNAL_0ee16704_4_k_cu_16337630_61814cuda3std6ranges3__45__cpo4swapE:
	.zero		1
.L_8:


//--------------------- .nv.constant0._ZN7cutlass13device_kernelINS_4gemm6kernel13GemmUniversalIN4cute5tupleIJiiiiEEENS1_10collective13CollectiveMmaINS1_34MainloopSm90TmaGmmaWarpSpecializedILi3ENS5_IJNS4_1CILi1EEESB_SB_EEENS1_35KernelTmaWarpSpecializedCooperativeEEENS5_IJNSA_ILi256EEESF_NSA_ILi128EEEEEENS_10tfloat32_tENS5_IJlSB_lEEESI_SJ_NS4_8TiledMMAINS4_8MMA_AtomIJNS4_4SM904GMMA30MMA_64x256x8_F32TF32TF32_SS_TNILNSN_7ScaleInE1ELSP_1EEEEEENS4_6LayoutINS5_IJNSA_ILi2EEESB_SB_EEENS5_IJSB_NSA_ILi0EEESV_EEEEENS5_IJNS4_10UnderscoreESY_SY_EEEEENS4_13SM90_TMA_LOADENS4_14ComposedLayoutINS4_7SwizzleILi3ELi4ELi3EEENS4_18smem_ptr_flag_bitsILi32EEENSS_INS5_IJNSA_ILi8EEENSA_ILi32EEEEEENS5_IJS18_SB_EEEEEEEvNS4_8identityES11_S1C_vS1D_EENS_8epilogue10collective6detail29Sm90TmaWarpSpecializedAdapterINS1G_15DefaultEpilogueISI_SJ_SJ_NS1F_6thread17LinearCombinationISI_Li1EffLNS1K_9ScaleType4KindE0ELNS_15FloatRoundStyleE2ESI_EENS1_15EpilogueDefaultEEEEEvvEEEEvNT_6ParamsE --------------------------
	.section	.nv.constant0._ZN7cutlass13device_kernelINS_4gemm6kernel13GemmUniversalIN4cute5tupleIJiiiiEEENS1_10collective13CollectiveMmaINS1_34MainloopSm90TmaGmmaWarpSpecializedILi3ENS5_IJNS4_1CILi1EEESB_SB_EEENS1_35KernelTmaWarpSpecializedCooperativeEEENS5_IJNSA_ILi256EEESF_NSA_ILi128EEEEEENS_10tfloat32_tENS5_IJlSB_lEEESI_SJ_NS4_8TiledMMAINS4_8MMA_AtomIJNS4_4SM904GMMA30MMA_64x256x8_F32TF32TF32_SS_TNILNSN_7ScaleInE1ELSP_1EEEEEENS4_6LayoutINS5_IJNSA_ILi2EEESB_SB_EEENS5_IJSB_NSA_ILi0EEESV_EEEEENS5_IJNS4_10UnderscoreESY_SY_EEEEENS4_13SM90_TMA_LOADENS4_14ComposedLayoutINS4_7SwizzleILi3ELi4ELi3EEENS4_18smem_ptr_flag_bitsILi32EEENSS_INS5_IJNSA_ILi8EEENSA_ILi32EEEEEENS5_IJS18_SB_EEEEEEEvNS4_8identityES11_S1C_vS1D_EENS_8epilogue10collective6detail29Sm90TmaWarpSpecializedAdapterINS1G_15DefaultEpilogueISI_SJ_SJ_NS1F_6thread17LinearCombinationISI_Li1EffLNS1K_9ScaleType4KindE0ELNS_15FloatRoundStyleE2ESI_EENS1_15EpilogueDefaultEEEEEvvEEEEvNT_6ParamsE,"a",@progbits
	.sectionflags	@""
	.align	4
.nv.constant0._ZN7cutlass13device_kernelINS_4gemm6kernel13GemmUniversalIN4cute5tupleIJiiiiEEENS1_10collective13CollectiveMmaINS1_34MainloopSm90TmaGmmaWarpSpecializedILi3ENS5_IJNS4_1CILi1EEESB_SB_EEENS1_35KernelTmaWarpSpecializedCooperativeEEENS5_IJNSA_ILi256EEESF_NSA_ILi128EEEEEENS_10tfloat32_tENS5_IJlSB_lEEESI_SJ_NS4_8TiledMMAINS4_8MMA_AtomIJNS4_4SM904GMMA30MMA_64x256x8_F32TF32TF32_SS_TNILNSN_7ScaleInE1ELSP_1EEEEEENS4_6LayoutINS5_IJNSA_ILi2EEESB_SB_EEENS5_IJSB_NSA_ILi0EEESV_EEEEENS5_IJNS4_10UnderscoreESY_SY_EEEEENS4_13SM90_TMA_LOADENS4_14ComposedLayoutINS4_7SwizzleILi3ELi4ELi3EEENS4_18smem_ptr_flag_bitsILi32EEENSS_INS5_IJNSA_ILi8EEENSA_ILi32EEEEEENS5_IJS18_SB_EEEEEEEvNS4_8identityES11_S1C_vS1D_EENS_8epilogue10collective6detail29Sm90TmaWarpSpecializedAdapterINS1G_15DefaultEpilogueISI_SJ_SJ_NS1F_6thread17LinearCombinationISI_Li1EffLNS1K_9ScaleType4KindE0ELNS_15FloatRoundStyleE2ESI_EENS1_15EpilogueDefaultEEEEEvvEEEEvNT_6ParamsE:
	.zero		1664


//--------------------- SYMBOLS --------------------------

	.type		.nv.reservedSmem.offset0,@object
	.size		.nv.reservedSmem.offset0,0x4
	.type		__assertfail,@function
